//
// Generated by NVIDIA NVVM Compiler
//
// Compiler Build ID: CL-36424714
// Cuda compilation tools, release 13.0, V13.0.88
// Based on NVVM 20.0.0
//

.version 9.0
.target sm_100
.address_size 64

	// .globl	_ZN7adaattn7kernels21online_softmax_kernelIfEEvPKT_PS2_ib
// _ZZN7adaattn7kernels21online_softmax_kernelIfEEvPKT_PS2_ibE10shared_max has been demoted
// _ZZN7adaattn7kernels21online_softmax_kernelIfEEvPKT_PS2_ibE10shared_sum has been demoted
// _ZZN7adaattn7kernels21online_softmax_kernelI6__halfEEvPKT_PS3_ibE10shared_max has been demoted
// _ZZN7adaattn7kernels21online_softmax_kernelI6__halfEEvPKT_PS3_ibE10shared_sum has been demoted

.visible .entry _ZN7adaattn7kernels21online_softmax_kernelIfEEvPKT_PS2_ib(
	.param .u64 .ptr .align 1 _ZN7adaattn7kernels21online_softmax_kernelIfEEvPKT_PS2_ib_param_0,
	.param .u64 .ptr .align 1 _ZN7adaattn7kernels21online_softmax_kernelIfEEvPKT_PS2_ib_param_1,
	.param .u32 _ZN7adaattn7kernels21online_softmax_kernelIfEEvPKT_PS2_ib_param_2,
	.param .u8 _ZN7adaattn7kernels21online_softmax_kernelIfEEvPKT_PS2_ib_param_3
)
{
	.reg .pred 	%p<37>;
	.reg .b16 	%rs<2>;
	.reg .b32 	%r<88>;
	.reg .b32 	%f<99>;
	.reg .b64 	%rd<13>;
	// demoted variable
	.shared .align 4 .b8 _ZZN7adaattn7kernels21online_softmax_kernelIfEEvPKT_PS2_ibE10shared_max[32];
	// demoted variable
	.shared .align 4 .b8 _ZZN7adaattn7kernels21online_softmax_kernelIfEEvPKT_PS2_ibE10shared_sum[32];
	ld.param.u64 	%rd4, [_ZN7adaattn7kernels21online_softmax_kernelIfEEvPKT_PS2_ib_param_0];
	ld.param.u64 	%rd3, [_ZN7adaattn7kernels21online_softmax_kernelIfEEvPKT_PS2_ib_param_1];
	ld.param.u32 	%r15, [_ZN7adaattn7kernels21online_softmax_kernelIfEEvPKT_PS2_ib_param_2];
	ld.param.s8 	%rs1, [_ZN7adaattn7kernels21online_softmax_kernelIfEEvPKT_PS2_ib_param_3];
	cvta.to.global.u64 	%rd1, %rd4;
	mov.u32 	%r16, %ctaid.x;
	mov.u32 	%r17, %ctaid.y;
	mad.lo.s32 	%r18, %r15, %r16, %r17;
	mul.lo.s32 	%r1, %r18, %r15;
	mov.u32 	%r87, %tid.x;
	setp.eq.s16 	%p1, %rs1, 0;
	add.s32 	%r19, %r17, 1;
	min.s32 	%r20, %r19, %r15;
	selp.b32 	%r3, %r15, %r20, %p1;
	setp.ge.s32 	%p2, %r87, %r3;
	mov.f32 	%f93, 0fFF7FFFFF;
	@%p2 bra 	$L__BB0_3;
	mov.f32 	%f93, 0fFF7FFFFF;
	mov.u32 	%r4, %ntid.x;
	mov.u32 	%r85, %r87;
$L__BB0_2:
	add.s32 	%r21, %r85, %r1;
	mul.wide.s32 	%rd5, %r21, 4;
	add.s64 	%rd6, %rd1, %rd5;
	ld.global.nc.f32 	%f21, [%rd6];
	max.f32 	%f93, %f93, %f21;
	add.s32 	%r85, %r85, %r4;
	setp.lt.s32 	%p3, %r85, %r3;
	@%p3 bra 	$L__BB0_2;
$L__BB0_3:
	mov.b32 	%r22, %f93;
	shfl.sync.bfly.b32	%r23|%p4, %r22, 16, 31, -1;
	mov.b32 	%f22, %r23;
	max.f32 	%f23, %f93, %f22;
	mov.b32 	%r24, %f23;
	shfl.sync.bfly.b32	%r25|%p5, %r24, 8, 31, -1;
	mov.b32 	%f24, %r25;
	max.f32 	%f25, %f23, %f24;
	mov.b32 	%r26, %f25;
	shfl.sync.bfly.b32	%r27|%p6, %r26, 4, 31, -1;
	mov.b32 	%f26, %r27;
	max.f32 	%f27, %f25, %f26;
	mov.b32 	%r28, %f27;
	shfl.sync.bfly.b32	%r29|%p7, %r28, 2, 31, -1;
	mov.b32 	%f28, %r29;
	max.f32 	%f29, %f27, %f28;
	mov.b32 	%r30, %f29;
	shfl.sync.bfly.b32	%r31|%p8, %r30, 1, 31, -1;
	mov.b32 	%f30, %r31;
	max.f32 	%f4, %f29, %f30;
	shr.u32 	%r7, %r87, 5;
	and.b32  	%r8, %r87, 31;
	setp.ne.s32 	%p9, %r8, 0;
	@%p9 bra 	$L__BB0_5;
	shl.b32 	%r32, %r7, 2;
	mov.u32 	%r33, _ZZN7adaattn7kernels21online_softmax_kernelIfEEvPKT_PS2_ibE10shared_max;
	add.s32 	%r34, %r33, %r32;
	st.shared.f32 	[%r34], %f4;
$L__BB0_5:
	bar.sync 	0;
	setp.gt.u32 	%p10, %r87, 31;
	@%p10 bra 	$L__BB0_10;
	mov.u32 	%r35, %ntid.x;
	shr.u32 	%r36, %r35, 5;
	setp.ge.u32 	%p11, %r8, %r36;
	mov.f32 	%f94, 0fFF7FFFFF;
	@%p11 bra 	$L__BB0_8;
	shl.b32 	%r37, %r8, 2;
	mov.u32 	%r38, _ZZN7adaattn7kernels21online_softmax_kernelIfEEvPKT_PS2_ibE10shared_max;
	add.s32 	%r39, %r38, %r37;
	ld.shared.f32 	%f94, [%r39];
$L__BB0_8:
	setp.ne.s32 	%p12, %r8, 0;
	mov.b32 	%r40, %f94;
	shfl.sync.bfly.b32	%r41|%p13, %r40, 16, 31, -1;
	mov.b32 	%f32, %r41;
	max.f32 	%f33, %f94, %f32;
	mov.b32 	%r42, %f33;
	shfl.sync.bfly.b32	%r43|%p14, %r42, 8, 31, -1;
	mov.b32 	%f34, %r43;
	max.f32 	%f35, %f33, %f34;
	mov.b32 	%r44, %f35;
	shfl.sync.bfly.b32	%r45|%p15, %r44, 4, 31, -1;
	mov.b32 	%f36, %r45;
	max.f32 	%f37, %f35, %f36;
	mov.b32 	%r46, %f37;
	shfl.sync.bfly.b32	%r47|%p16, %r46, 2, 31, -1;
	mov.b32 	%f38, %r47;
	max.f32 	%f39, %f37, %f38;
	mov.b32 	%r48, %f39;
	shfl.sync.bfly.b32	%r49|%p17, %r48, 1, 31, -1;
	mov.b32 	%f40, %r49;
	max.f32 	%f7, %f39, %f40;
	@%p12 bra 	$L__BB0_10;
	st.shared.f32 	[_ZZN7adaattn7kernels21online_softmax_kernelIfEEvPKT_PS2_ibE10shared_max], %f7;
$L__BB0_10:
	setp.ge.s32 	%p18, %r87, %r3;
	bar.sync 	0;
	mov.f32 	%f96, 0f00000000;
	ld.shared.f32 	%f8, [_ZZN7adaattn7kernels21online_softmax_kernelIfEEvPKT_PS2_ibE10shared_max];
	@%p18 bra 	$L__BB0_13;
	mov.f32 	%f96, 0f00000000;
	mov.u32 	%r9, %ntid.x;
	mov.u32 	%r86, %r87;
$L__BB0_12:
	add.s32 	%r50, %r86, %r1;
	mul.wide.s32 	%rd7, %r50, 4;
	add.s64 	%rd8, %rd1, %rd7;
	ld.global.nc.f32 	%f43, [%rd8];
	sub.f32 	%f44, %f43, %f8;
	fma.rn.f32 	%f45, %f44, 0f3BBB989D, 0f3F000000;
	cvt.sat.f32.f32 	%f46, %f45;
	mov.f32 	%f47, 0f4B400001;
	mov.f32 	%f48, 0f437C0000;
	fma.rm.f32 	%f49, %f46, %f48, %f47;
	add.f32 	%f50, %f49, 0fCB40007F;
	neg.f32 	%f51, %f50;
	fma.rn.f32 	%f52, %f44, 0f3FB8AA3B, %f51;
	fma.rn.f32 	%f53, %f44, 0f32A57060, %f52;
	mov.b32 	%r51, %f49;
	shl.b32 	%r52, %r51, 23;
	mov.b32 	%f54, %r52;
	ex2.approx.ftz.f32 	%f55, %f53;
	fma.rn.f32 	%f96, %f55, %f54, %f96;
	add.s32 	%r86, %r86, %r9;
	setp.lt.s32 	%p19, %r86, %r3;
	@%p19 bra 	$L__BB0_12;
$L__BB0_13:
	setp.ne.s32 	%p20, %r8, 0;
	mov.b32 	%r53, %f96;
	shfl.sync.bfly.b32	%r54|%p21, %r53, 16, 31, -1;
	mov.b32 	%f56, %r54;
	add.f32 	%f57, %f96, %f56;
	mov.b32 	%r55, %f57;
	shfl.sync.bfly.b32	%r56|%p22, %r55, 8, 31, -1;
	mov.b32 	%f58, %r56;
	add.f32 	%f59, %f57, %f58;
	mov.b32 	%r57, %f59;
	shfl.sync.bfly.b32	%r58|%p23, %r57, 4, 31, -1;
	mov.b32 	%f60, %r58;
	add.f32 	%f61, %f59, %f60;
	mov.b32 	%r59, %f61;
	shfl.sync.bfly.b32	%r60|%p24, %r59, 2, 31, -1;
	mov.b32 	%f62, %r60;
	add.f32 	%f63, %f61, %f62;
	mov.b32 	%r61, %f63;
	shfl.sync.bfly.b32	%r62|%p25, %r61, 1, 31, -1;
	mov.b32 	%f64, %r62;
	add.f32 	%f12, %f63, %f64;
	@%p20 bra 	$L__BB0_15;
	shl.b32 	%r63, %r7, 2;
	mov.u32 	%r64, _ZZN7adaattn7kernels21online_softmax_kernelIfEEvPKT_PS2_ibE10shared_sum;
	add.s32 	%r65, %r64, %r63;
	st.shared.f32 	[%r65], %f12;
$L__BB0_15:
	setp.gt.u32 	%p26, %r87, 31;
	bar.sync 	0;
	@%p26 bra 	$L__BB0_20;
	mov.u32 	%r66, %ntid.x;
	shr.u32 	%r67, %r66, 5;
	setp.ge.u32 	%p27, %r8, %r67;
	mov.f32 	%f97, 0f00000000;
	@%p27 bra 	$L__BB0_18;
	shl.b32 	%r68, %r8, 2;
	mov.u32 	%r69, _ZZN7adaattn7kernels21online_softmax_kernelIfEEvPKT_PS2_ibE10shared_sum;
	add.s32 	%r70, %r69, %r68;
	ld.shared.f32 	%f97, [%r70];
$L__BB0_18:
	setp.ne.s32 	%p28, %r8, 0;
	mov.b32 	%r71, %f97;
	shfl.sync.bfly.b32	%r72|%p29, %r71, 16, 31, -1;
	mov.b32 	%f66, %r72;
	add.f32 	%f67, %f97, %f66;
	mov.b32 	%r73, %f67;
	shfl.sync.bfly.b32	%r74|%p30, %r73, 8, 31, -1;
	mov.b32 	%f68, %r74;
	add.f32 	%f69, %f67, %f68;
	mov.b32 	%r75, %f69;
	shfl.sync.bfly.b32	%r76|%p31, %r75, 4, 31, -1;
	mov.b32 	%f70, %r76;
	add.f32 	%f71, %f69, %f70;
	mov.b32 	%r77, %f71;
	shfl.sync.bfly.b32	%r78|%p32, %r77, 2, 31, -1;
	mov.b32 	%f72, %r78;
	add.f32 	%f73, %f71, %f72;
	mov.b32 	%r79, %f73;
	shfl.sync.bfly.b32	%r80|%p33, %r79, 1, 31, -1;
	mov.b32 	%f74, %r80;
	add.f32 	%f15, %f73, %f74;
	@%p28 bra 	$L__BB0_20;
	st.shared.f32 	[_ZZN7adaattn7kernels21online_softmax_kernelIfEEvPKT_PS2_ibE10shared_sum], %f15;
$L__BB0_20:
	bar.sync 	0;
	setp.ge.s32 	%p34, %r87, %r15;
	@%p34 bra 	$L__BB0_25;
	ld.shared.f32 	%f75, [_ZZN7adaattn7kernels21online_softmax_kernelIfEEvPKT_PS2_ibE10shared_sum];
	mov.u32 	%r12, %ntid.x;
	cvta.to.global.u64 	%rd2, %rd3;
	add.f32 	%f76, %f75, 0f2EDBE6FF;
	rcp.rn.f32 	%f16, %f76;
$L__BB0_22:
	setp.ge.s32 	%p35, %r87, %r3;
	mov.f32 	%f98, 0f00000000;
	@%p35 bra 	$L__BB0_24;
	add.s32 	%r81, %r87, %r1;
	mul.wide.s32 	%rd9, %r81, 4;
	add.s64 	%rd10, %rd1, %rd9;
	ld.global.nc.f32 	%f78, [%rd10];
	sub.f32 	%f79, %f78, %f8;
	fma.rn.f32 	%f80, %f79, 0f3BBB989D, 0f3F000000;
	cvt.sat.f32.f32 	%f81, %f80;
	mov.f32 	%f82, 0f4B400001;
	mov.f32 	%f83, 0f437C0000;
	fma.rm.f32 	%f84, %f81, %f83, %f82;
	add.f32 	%f85, %f84, 0fCB40007F;
	neg.f32 	%f86, %f85;
	fma.rn.f32 	%f87, %f79, 0f3FB8AA3B, %f86;
	fma.rn.f32 	%f88, %f79, 0f32A57060, %f87;
	mov.b32 	%r82, %f84;
	shl.b32 	%r83, %r82, 23;
	mov.b32 	%f89, %r83;
	ex2.approx.ftz.f32 	%f90, %f88;
	mul.f32 	%f91, %f90, %f89;
	mul.f32 	%f98, %f16, %f91;
$L__BB0_24:
	add.s32 	%r84, %r87, %r1;
	mul.wide.s32 	%rd11, %r84, 4;
	add.s64 	%rd12, %rd2, %rd11;
	st.global.f32 	[%rd12], %f98;
	add.s32 	%r87, %r87, %r12;
	setp.lt.s32 	%p36, %r87, %r15;
	@%p36 bra 	$L__BB0_22;
$L__BB0_25:
	ret;

}
	// .globl	_ZN7adaattn7kernels21online_softmax_kernelI6__halfEEvPKT_PS3_ib
.visible .entry _ZN7adaattn7kernels21online_softmax_kernelI6__halfEEvPKT_PS3_ib(
	.param .u64 .ptr .align 1 _ZN7adaattn7kernels21online_softmax_kernelI6__halfEEvPKT_PS3_ib_param_0,
	.param .u64 .ptr .align 1 _ZN7adaattn7kernels21online_softmax_kernelI6__halfEEvPKT_PS3_ib_param_1,
	.param .u32 _ZN7adaattn7kernels21online_softmax_kernelI6__halfEEvPKT_PS3_ib_param_2,
	.param .u8 _ZN7adaattn7kernels21online_softmax_kernelI6__halfEEvPKT_PS3_ib_param_3
)
{
	.reg .pred 	%p<37>;
	.reg .b16 	%rs<6>;
	.reg .b32 	%r<88>;
	.reg .b32 	%f<100>;
	.reg .b64 	%rd<13>;
	// demoted variable
	.shared .align 4 .b8 _ZZN7adaattn7kernels21online_softmax_kernelI6__halfEEvPKT_PS3_ibE10shared_max[32];
	// demoted variable
	.shared .align 4 .b8 _ZZN7adaattn7kernels21online_softmax_kernelI6__halfEEvPKT_PS3_ibE10shared_sum[32];
	ld.param.u64 	%rd4, [_ZN7adaattn7kernels21online_softmax_kernelI6__halfEEvPKT_PS3_ib_param_0];
	ld.param.u64 	%rd3, [_ZN7adaattn7kernels21online_softmax_kernelI6__halfEEvPKT_PS3_ib_param_1];
	ld.param.u32 	%r15, [_ZN7adaattn7kernels21online_softmax_kernelI6__halfEEvPKT_PS3_ib_param_2];
	ld.param.s8 	%rs1, [_ZN7adaattn7kernels21online_softmax_kernelI6__halfEEvPKT_PS3_ib_param_3];
	cvta.to.global.u64 	%rd1, %rd4;
	mov.u32 	%r16, %ctaid.x;
	mov.u32 	%r17, %ctaid.y;
	mad.lo.s32 	%r18, %r15, %r16, %r17;
	mul.lo.s32 	%r1, %r18, %r15;
	mov.u32 	%r87, %tid.x;
	setp.eq.s16 	%p1, %rs1, 0;
	add.s32 	%r19, %r17, 1;
	min.s32 	%r20, %r19, %r15;
	selp.b32 	%r3, %r15, %r20, %p1;
	setp.ge.s32 	%p2, %r87, %r3;
	mov.f32 	%f94, 0fFF7FFFFF;
	@%p2 bra 	$L__BB1_3;
	mov.f32 	%f94, 0fFF7FFFFF;
	mov.u32 	%r4, %ntid.x;
	mov.u32 	%r85, %r87;
$L__BB1_2:
	add.s32 	%r21, %r85, %r1;
	mul.wide.s32 	%rd5, %r21, 2;
	add.s64 	%rd6, %rd1, %rd5;
	ld.global.nc.u16 	%rs2, [%rd6];
	// begin inline asm
	{  cvt.f32.f16 %f21, %rs2;}

	// end inline asm
	max.f32 	%f94, %f94, %f21;
	add.s32 	%r85, %r85, %r4;
	setp.lt.s32 	%p3, %r85, %r3;
	@%p3 bra 	$L__BB1_2;
$L__BB1_3:
	mov.b32 	%r22, %f94;
	shfl.sync.bfly.b32	%r23|%p4, %r22, 16, 31, -1;
	mov.b32 	%f22, %r23;
	max.f32 	%f23, %f94, %f22;
	mov.b32 	%r24, %f23;
	shfl.sync.bfly.b32	%r25|%p5, %r24, 8, 31, -1;
	mov.b32 	%f24, %r25;
	max.f32 	%f25, %f23, %f24;
	mov.b32 	%r26, %f25;
	shfl.sync.bfly.b32	%r27|%p6, %r26, 4, 31, -1;
	mov.b32 	%f26, %r27;
	max.f32 	%f27, %f25, %f26;
	mov.b32 	%r28, %f27;
	shfl.sync.bfly.b32	%r29|%p7, %r28, 2, 31, -1;
	mov.b32 	%f28, %r29;
	max.f32 	%f29, %f27, %f28;
	mov.b32 	%r30, %f29;
	shfl.sync.bfly.b32	%r31|%p8, %r30, 1, 31, -1;
	mov.b32 	%f30, %r31;
	max.f32 	%f4, %f29, %f30;
	shr.u32 	%r7, %r87, 5;
	and.b32  	%r8, %r87, 31;
	setp.ne.s32 	%p9, %r8, 0;
	@%p9 bra 	$L__BB1_5;
	shl.b32 	%r32, %r7, 2;
	mov.u32 	%r33, _ZZN7adaattn7kernels21online_softmax_kernelI6__halfEEvPKT_PS3_ibE10shared_max;
	add.s32 	%r34, %r33, %r32;
	st.shared.f32 	[%r34], %f4;
$L__BB1_5:
	bar.sync 	0;
	setp.gt.u32 	%p10, %r87, 31;
	@%p10 bra 	$L__BB1_10;
	mov.u32 	%r35, %ntid.x;
	shr.u32 	%r36, %r35, 5;
	setp.ge.u32 	%p11, %r8, %r36;
	mov.f32 	%f95, 0fFF7FFFFF;
	@%p11 bra 	$L__BB1_8;
	shl.b32 	%r37, %r8, 2;
	mov.u32 	%r38, _ZZN7adaattn7kernels21online_softmax_kernelI6__halfEEvPKT_PS3_ibE10shared_max;
	add.s32 	%r39, %r38, %r37;
	ld.shared.f32 	%f95, [%r39];
$L__BB1_8:
	setp.ne.s32 	%p12, %r8, 0;
	mov.b32 	%r40, %f95;
	shfl.sync.bfly.b32	%r41|%p13, %r40, 16, 31, -1;
	mov.b32 	%f32, %r41;
	max.f32 	%f33, %f95, %f32;
	mov.b32 	%r42, %f33;
	shfl.sync.bfly.b32	%r43|%p14, %r42, 8, 31, -1;
	mov.b32 	%f34, %r43;
	max.f32 	%f35, %f33, %f34;
	mov.b32 	%r44, %f35;
	shfl.sync.bfly.b32	%r45|%p15, %r44, 4, 31, -1;
	mov.b32 	%f36, %r45;
	max.f32 	%f37, %f35, %f36;
	mov.b32 	%r46, %f37;
	shfl.sync.bfly.b32	%r47|%p16, %r46, 2, 31, -1;
	mov.b32 	%f38, %r47;
	max.f32 	%f39, %f37, %f38;
	mov.b32 	%r48, %f39;
	shfl.sync.bfly.b32	%r49|%p17, %r48, 1, 31, -1;
	mov.b32 	%f40, %r49;
	max.f32 	%f7, %f39, %f40;
	@%p12 bra 	$L__BB1_10;
	st.shared.f32 	[_ZZN7adaattn7kernels21online_softmax_kernelI6__halfEEvPKT_PS3_ibE10shared_max], %f7;
$L__BB1_10:
	setp.ge.s32 	%p18, %r87, %r3;
	bar.sync 	0;
	mov.f32 	%f97, 0f00000000;
	ld.shared.f32 	%f8, [_ZZN7adaattn7kernels21online_softmax_kernelI6__halfEEvPKT_PS3_ibE10shared_max];
	@%p18 bra 	$L__BB1_13;
	mov.f32 	%f97, 0f00000000;
	mov.u32 	%r9, %ntid.x;
	mov.u32 	%r86, %r87;
$L__BB1_12:
	add.s32 	%r50, %r86, %r1;
	mul.wide.s32 	%rd7, %r50, 2;
	add.s64 	%rd8, %rd1, %rd7;
	ld.global.nc.u16 	%rs3, [%rd8];
	// begin inline asm
	{  cvt.f32.f16 %f43, %rs3;}

	// end inline asm
	sub.f32 	%f44, %f43, %f8;
	fma.rn.f32 	%f45, %f44, 0f3BBB989D, 0f3F000000;
	cvt.sat.f32.f32 	%f46, %f45;
	mov.f32 	%f47, 0f4B400001;
	mov.f32 	%f48, 0f437C0000;
	fma.rm.f32 	%f49, %f46, %f48, %f47;
	add.f32 	%f50, %f49, 0fCB40007F;
	neg.f32 	%f51, %f50;
	fma.rn.f32 	%f52, %f44, 0f3FB8AA3B, %f51;
	fma.rn.f32 	%f53, %f44, 0f32A57060, %f52;
	mov.b32 	%r51, %f49;
	shl.b32 	%r52, %r51, 23;
	mov.b32 	%f54, %r52;
	ex2.approx.ftz.f32 	%f55, %f53;
	fma.rn.f32 	%f97, %f55, %f54, %f97;
	add.s32 	%r86, %r86, %r9;
	setp.lt.s32 	%p19, %r86, %r3;
	@%p19 bra 	$L__BB1_12;
$L__BB1_13:
	setp.ne.s32 	%p20, %r8, 0;
	mov.b32 	%r53, %f97;
	shfl.sync.bfly.b32	%r54|%p21, %r53, 16, 31, -1;
	mov.b32 	%f56, %r54;
	add.f32 	%f57, %f97, %f56;
	mov.b32 	%r55, %f57;
	shfl.sync.bfly.b32	%r56|%p22, %r55, 8, 31, -1;
	mov.b32 	%f58, %r56;
	add.f32 	%f59, %f57, %f58;
	mov.b32 	%r57, %f59;
	shfl.sync.bfly.b32	%r58|%p23, %r57, 4, 31, -1;
	mov.b32 	%f60, %r58;
	add.f32 	%f61, %f59, %f60;
	mov.b32 	%r59, %f61;
	shfl.sync.bfly.b32	%r60|%p24, %r59, 2, 31, -1;
	mov.b32 	%f62, %r60;
	add.f32 	%f63, %f61, %f62;
	mov.b32 	%r61, %f63;
	shfl.sync.bfly.b32	%r62|%p25, %r61, 1, 31, -1;
	mov.b32 	%f64, %r62;
	add.f32 	%f12, %f63, %f64;
	@%p20 bra 	$L__BB1_15;
	shl.b32 	%r63, %r7, 2;
	mov.u32 	%r64, _ZZN7adaattn7kernels21online_softmax_kernelI6__halfEEvPKT_PS3_ibE10shared_sum;
	add.s32 	%r65, %r64, %r63;
	st.shared.f32 	[%r65], %f12;
$L__BB1_15:
	setp.gt.u32 	%p26, %r87, 31;
	bar.sync 	0;
	@%p26 bra 	$L__BB1_20;
	mov.u32 	%r66, %ntid.x;
	shr.u32 	%r67, %r66, 5;
	setp.ge.u32 	%p27, %r8, %r67;
	mov.f32 	%f98, 0f00000000;
	@%p27 bra 	$L__BB1_18;
	shl.b32 	%r68, %r8, 2;
	mov.u32 	%r69, _ZZN7adaattn7kernels21online_softmax_kernelI6__halfEEvPKT_PS3_ibE10shared_sum;
	add.s32 	%r70, %r69, %r68;
	ld.shared.f32 	%f98, [%r70];
$L__BB1_18:
	setp.ne.s32 	%p28, %r8, 0;
	mov.b32 	%r71, %f98;
	shfl.sync.bfly.b32	%r72|%p29, %r71, 16, 31, -1;
	mov.b32 	%f66, %r72;
	add.f32 	%f67, %f98, %f66;
	mov.b32 	%r73, %f67;
	shfl.sync.bfly.b32	%r74|%p30, %r73, 8, 31, -1;
	mov.b32 	%f68, %r74;
	add.f32 	%f69, %f67, %f68;
	mov.b32 	%r75, %f69;
	shfl.sync.bfly.b32	%r76|%p31, %r75, 4, 31, -1;
	mov.b32 	%f70, %r76;
	add.f32 	%f71, %f69, %f70;
	mov.b32 	%r77, %f71;
	shfl.sync.bfly.b32	%r78|%p32, %r77, 2, 31, -1;
	mov.b32 	%f72, %r78;
	add.f32 	%f73, %f71, %f72;
	mov.b32 	%r79, %f73;
	shfl.sync.bfly.b32	%r80|%p33, %r79, 1, 31, -1;
	mov.b32 	%f74, %r80;
	add.f32 	%f15, %f73, %f74;
	@%p28 bra 	$L__BB1_20;
	st.shared.f32 	[_ZZN7adaattn7kernels21online_softmax_kernelI6__halfEEvPKT_PS3_ibE10shared_sum], %f15;
$L__BB1_20:
	bar.sync 	0;
	setp.ge.s32 	%p34, %r87, %r15;
	@%p34 bra 	$L__BB1_25;
	ld.shared.f32 	%f75, [_ZZN7adaattn7kernels21online_softmax_kernelI6__halfEEvPKT_PS3_ibE10shared_sum];
	mov.u32 	%r12, %ntid.x;
	cvta.to.global.u64 	%rd2, %rd3;
	add.f32 	%f76, %f75, 0f2EDBE6FF;
	rcp.rn.f32 	%f16, %f76;
$L__BB1_22:
	setp.ge.s32 	%p35, %r87, %r3;
	mov.f32 	%f99, 0f00000000;
	@%p35 bra 	$L__BB1_24;
	add.s32 	%r81, %r87, %r1;
	mul.wide.s32 	%rd9, %r81, 2;
	add.s64 	%rd10, %rd1, %rd9;
	ld.global.nc.u16 	%rs4, [%rd10];
	// begin inline asm
	{  cvt.f32.f16 %f78, %rs4;}

	// end inline asm
	sub.f32 	%f79, %f78, %f8;
	fma.rn.f32 	%f80, %f79, 0f3BBB989D, 0f3F000000;
	cvt.sat.f32.f32 	%f81, %f80;
	mov.f32 	%f82, 0f4B400001;
	mov.f32 	%f83, 0f437C0000;
	fma.rm.f32 	%f84, %f81, %f83, %f82;
	add.f32 	%f85, %f84, 0fCB40007F;
	neg.f32 	%f86, %f85;
	fma.rn.f32 	%f87, %f79, 0f3FB8AA3B, %f86;
	fma.rn.f32 	%f88, %f79, 0f32A57060, %f87;
	mov.b32 	%r82, %f84;
	shl.b32 	%r83, %r82, 23;
	mov.b32 	%f89, %r83;
	ex2.approx.ftz.f32 	%f90, %f88;
	mul.f32 	%f91, %f90, %f89;
	mul.f32 	%f99, %f16, %f91;
$L__BB1_24:
	// begin inline asm
	{  cvt.rn.f16.f32 %rs5, %f99;}

	// end inline asm
	add.s32 	%r84, %r87, %r1;
	mul.wide.s32 	%rd11, %r84, 2;
	add.s64 	%rd12, %rd2, %rd11;
	st.global.u16 	[%rd12], %rs5;
	add.s32 	%r87, %r87, %r12;
	setp.lt.s32 	%p36, %r87, %r15;
	@%p36 bra 	$L__BB1_22;
$L__BB1_25:
	ret;

}


// ===== COMPILED SASS (sm_100) =====

	.target	sm_100

	.elftype	@"ET_EXEC"


//--------------------- .note.nv.tkinfo           --------------------------
	.section	.note.nv.tkinfo,"",@"SHT_NOTE"
	.sectionflags	@"SHF_NOTE_NV_TKINFO"
	.tkinfo
        /*0018*/ 	.word	0x00000002
        /*0030*/ 	.string	""
        /*0030*/ 	.string	"ptxas"
        /*0030*/ 	.string	"Cuda compilation tools, release 13.0, V13.0.88"
        /*0030*/ 	.string	"Build cuda_13.0.r13.0/compiler.36424714_0"
        /*0030*/ 	.string	"-arch sm_100 -m 64 "



//--------------------- .note.nv.cuinfo           --------------------------
	.section	.note.nv.cuinfo,"",@"SHT_NOTE"
	.sectionflags	@"SHF_NOTE_NV_CUINFO"
        /*0018*/ 	.short	0x0002
        /*001a*/ 	.short	0x0064
        /*001c*/ 	.short	0x0082
	.zero		2


//--------------------- .nv.info                  --------------------------
	.section	.nv.info,"",@"SHT_CUDA_INFO"
	.align	4


	//----- nvinfo : EIATTR_REGCOUNT
	.align		4
        /*0000*/ 	.byte	0x04, 0x2f
        /*0002*/ 	.short	(.L_1 - .L_0)
	.align		4
.L_0:
        /*0004*/ 	.word	index@(_ZN7adaattn7kernels21online_softmax_kernelIfEEvPKT_PS2_ib)
        /*0008*/ 	.word	0x00000018


	//----- nvinfo : EIATTR_FRAME_SIZE
	.align		4
.L_1:
        /*000c*/ 	.byte	0x04, 0x11
        /*000e*/ 	.short	(.L_3 - .L_2)
	.align		4
.L_2:
        /*0010*/ 	.word	index@($__internal_1_$__cuda_sm20_rcp_rn_f32_slowpath)
        /*0014*/ 	.word	0x00000000


	//----- nvinfo : EIATTR_FRAME_SIZE
	.align		4
.L_3:
        /*0018*/ 	.byte	0x04, 0x11
        /*001a*/ 	.short	(.L_5 - .L_4)
	.align		4
.L_4:
        /*001c*/ 	.word	index@(_ZN7adaattn7kernels21online_softmax_kernelIfEEvPKT_PS2_ib)
        /*0020*/ 	.word	0x00000000


	//----- nvinfo : EIATTR_REGCOUNT
	.align		4
.L_5:
        /*0024*/ 	.byte	0x04, 0x2f
        /*0026*/ 	.short	(.L_7 - .L_6)
	.align		4
.L_6:
        /*0028*/ 	.word	index@(_ZN7adaattn7kernels21online_softmax_kernelI6__halfEEvPKT_PS3_ib)
        /*002c*/ 	.word	0x00000018


	//----- nvinfo : EIATTR_FRAME_SIZE
	.align		4
.L_7:
        /*0030*/ 	.byte	0x04, 0x11
        /*0032*/ 	.short	(.L_9 - .L_8)
	.align		4
.L_8:
        /*0034*/ 	.word	index@($__internal_0_$__cuda_sm20_rcp_rn_f32_slowpath)
        /*0038*/ 	.word	0x00000000


	//----- nvinfo : EIATTR_FRAME_SIZE
	.align		4
.L_9:
        /*003c*/ 	.byte	0x04, 0x11
        /*003e*/ 	.short	(.L_11 - .L_10)
	.align		4
.L_10:
        /*0040*/ 	.word	index@(_ZN7adaattn7kernels21online_softmax_kernelI6__halfEEvPKT_PS3_ib)
        /*0044*/ 	.word	0x00000000


	//----- nvinfo : EIATTR_MIN_STACK_SIZE
	.align		4
.L_11:
        /*0048*/ 	.byte	0x04, 0x12
        /*004a*/ 	.short	(.L_13 - .L_12)
	.align		4
.L_12:
        /*004c*/ 	.word	index@(_ZN7adaattn7kernels21online_softmax_kernelI6__halfEEvPKT_PS3_ib)
        /*0050*/ 	.word	0x00000000


	//----- nvinfo : EIATTR_MIN_STACK_SIZE
	.align		4
.L_13:
        /*0054*/ 	.byte	0x04, 0x12
        /*0056*/ 	.short	(.L_15 - .L_14)
	.align		4
.L_14:
        /*0058*/ 	.word	index@(_ZN7adaattn7kernels21online_softmax_kernelIfEEvPKT_PS2_ib)
        /*005c*/ 	.word	0x00000000
.L_15:


//--------------------- .nv.compat                --------------------------
	.section	.nv.compat,"",@"SHT_CUDA_COMPAT_INFO"
	.align	4
        /*0000*/ 	.byte	0x02, 0x09, 0x00, 0x00, 0x02, 0x02, 0x01, 0x00, 0x02, 0x05, 0x05, 0x00, 0x03, 0x07, 0x01, 0x01
        /*0010*/ 	.byte	0x02, 0x03, 0x00, 0x00, 0x02, 0x06, 0x01, 0x00, 0x04, 0x0b, 0x08, 0x00, 0x09, 0x00, 0x00, 0x00
        /*0020*/ 	.byte	0x00, 0x00, 0x00, 0x00


//--------------------- .nv.info._ZN7adaattn7kernels21online_softmax_kernelI6__halfEEvPKT_PS3_ib --------------------------
	.section	.nv.info._ZN7adaattn7kernels21online_softmax_kernelI6__halfEEvPKT_PS3_ib,"",@"SHT_CUDA_INFO"
	.sectionflags	@""
	.align	4


	//----- nvinfo : EIATTR_CUDA_API_VERSION
	.align		4
        /*0000*/ 	.byte	0x04, 0x37
        /*0002*/ 	.short	(.L_17 - .L_16)
.L_16:
        /*0004*/ 	.word	0x00000082


	//----- nvinfo : EIATTR_KPARAM_INFO
	.align		4
.L_17:
        /*0008*/ 	.byte	0x04, 0x17
        /*000a*/ 	.short	(.L_19 - .L_18)
.L_18:
        /*000c*/ 	.word	0x00000000
        /*0010*/ 	.short	0x0003
        /*0012*/ 	.short	0x0014
        /*0014*/ 	.byte	0x00, 0xf0, 0x05, 0x00


	//----- nvinfo : EIATTR_KPARAM_INFO
	.align		4
.L_19:
        /*0018*/ 	.byte	0x04, 0x17
        /*001a*/ 	.short	(.L_21 - .L_20)
.L_20:
        /*001c*/ 	.word	0x00000000
        /*0020*/ 	.short	0x0002
        /*0022*/ 	.short	0x0010
        /*0024*/ 	.byte	0x00, 0xf0, 0x11, 0x00


	//----- nvinfo : EIATTR_KPARAM_INFO
	.align		4
.L_21:
        /*0028*/ 	.byte	0x04, 0x17
        /*002a*/ 	.short	(.L_23 - .L_22)
.L_22:
        /*002c*/ 	.word	0x00000000
        /*0030*/ 	.short	0x0001
        /*0032*/ 	.short	0x0008
        /*0034*/ 	.byte	0x00, 0xf5, 0x21, 0x00


	//----- nvinfo : EIATTR_KPARAM_INFO
	.align		4
.L_23:
        /*0038*/ 	.byte	0x04, 0x17
        /*003a*/ 	.short	(.L_25 - .L_24)
.L_24:
        /*003c*/ 	.word	0x00000000
        /*0040*/ 	.short	0x0000
        /*0042*/ 	.short	0x0000
        /*0044*/ 	.byte	0x00, 0xf5, 0x21, 0x00


	//----- nvinfo : EIATTR_SPARSE_MMA_MASK
	.align		4
.L_25:
        /*0048*/ 	.byte	0x03, 0x50
        /*004a*/ 	.short	0x0000


	//----- nvinfo : EIATTR_MAXREG_COUNT
	.align		4
        /*004c*/ 	.byte	0x03, 0x1b
        /*004e*/ 	.short	0x00ff


	//----- nvinfo : EIATTR_NUM_BARRIERS
	.align		4
        /*0050*/ 	.byte	0x02, 0x4c
        /*0052*/ 	.byte	0x01
	.zero		1


	//----- nvinfo : EIATTR_MERCURY_ISA_VERSION
	.align		4
        /*0054*/ 	.byte	0x03, 0x5f
        /*0056*/ 	.short	0x0101


	//----- nvinfo : EIATTR_COOP_GROUP_MASK_REGIDS
	.align		4
        /*0058*/ 	.byte	0x04, 0x29
        /*005a*/ 	.short	(.L_27 - .L_26)


	//   ....[0]....
.L_26:
        /*005c*/ 	.word	0xffffffff


	//   ....[1]....
        /*0060*/ 	.word	0xffffffff


	//   ....[2]....
        /*0064*/ 	.word	0xffffffff


	//   ....[3]....
        /*0068*/ 	.word	0xffffffff


	//   ....[4]....
        /*006c*/ 	.word	0xffffffff


	//   ....[5]....
        /*0070*/ 	.word	0xffffffff


	//   ....[6]....
        /*0074*/ 	.word	0xffffffff


	//   ....[7]....
        /*0078*/ 	.word	0xffffffff


	//   ....[8]....
        /*007c*/ 	.word	0xffffffff


	//   ....[9]....
        /*0080*/ 	.word	0xffffffff


	//   ....[10]....
        /*0084*/ 	.word	0xffffffff


	//   ....[11]....
        /*0088*/ 	.word	0xffffffff


	//   ....[12]....
        /*008c*/ 	.word	0xffffffff


	//   ....[13]....
        /*0090*/ 	.word	0xffffffff


	//   ....[14]....
        /*0094*/ 	.word	0xffffffff


	//   ....[15]....
        /*0098*/ 	.word	0xffffffff


	//   ....[16]....
        /*009c*/ 	.word	0xffffffff


	//   ....[17]....
        /*00a0*/ 	.word	0xffffffff


	//   ....[18]....
        /*00a4*/ 	.word	0xffffffff


	//   ....[19]....
        /*00a8*/ 	.word	0xffffffff


	//   ....[20]....
        /*00ac*/ 	.word	0x0500000f


	//   ....[21]....
        /*00b0*/ 	.word	0x0500000f


	//   ....[22]....
        /*00b4*/ 	.word	0x0500000f


	//   ....[23]....
        /*00b8*/ 	.word	0x0500000f


	//   ....[24]....
        /*00bc*/ 	.word	0x0500000f


	//   ....[25]....
        /*00c0*/ 	.word	0x0500000f


	//   ....[26]....
        /*00c4*/ 	.word	0x0500000f


	//   ....[27]....
        /*00c8*/ 	.word	0x0500000f


	//   ....[28]....
        /*00cc*/ 	.word	0x0500000f


	//   ....[29]....
        /*00d0*/ 	.word	0x0500000f


	//----- nvinfo : EIATTR_COOP_GROUP_INSTR_OFFSETS
	.align		4
.L_27:
        /*00d4*/ 	.byte	0x04, 0x28
        /*00d6*/ 	.short	(.L_29 - .L_28)


	//   ....[0]....
.L_28:
        /*00d8*/ 	.word	0x000001d0


	//   ....[1]....
        /*00dc*/ 	.word	0x00000200


	//   ....[2]....
        /*00e0*/ 	.word	0x00000220


	//   ....[3]....
        /*00e4*/ 	.word	0x00000250


	//   ....[4]....
        /*00e8*/ 	.word	0x00000290


	//   ....[5]....
        /*00ec*/ 	.word	0x000003d0


	//   ....[6]....
        /*00f0*/ 	.word	0x000003f0


	//   ....[7]....
        /*00f4*/ 	.word	0x00000410


	//   ....[8]....
        /*00f8*/ 	.word	0x00000430


	//   ....[9]....
        /*00fc*/ 	.word	0x00000450


	//   ....[10]....
        /*0100*/ 	.word	0x000006c0


	//   ....[11]....
        /*0104*/ 	.word	0x00000730


	//   ....[12]....
        /*0108*/ 	.word	0x00000750


	//   ....[13]....
        /*010c*/ 	.word	0x00000770


	//   ....[14]....
        /*0110*/ 	.word	0x00000790


	//   ....[15]....
        /*0114*/ 	.word	0x00000880


	//   ....[16]....
        /*0118*/ 	.word	0x000008a0


	//   ....[17]....
        /*011c*/ 	.word	0x000008c0


	//   ....[18]....
        /*0120*/ 	.word	0x000008e0


	//   ....[19]....
        /*0124*/ 	.word	0x00000900


	//   ....[20]....
        /*0128*/ 	.word	0x00000c50


	//   ....[21]....
        /*012c*/ 	.word	0x00000cc0


	//   ....[22]....
        /*0130*/ 	.word	0x00000d30


	//   ....[23]....
        /*0134*/ 	.word	0x00000da0


	//   ....[24]....
        /*0138*/ 	.word	0x00000e10


	//   ....[25]....
        /*013c*/ 	.word	0x00000e90


	//   ....[26]....
        /*0140*/ 	.word	0x00000f00


	//   ....[27]....
        /*0144*/ 	.word	0x00000f70


	//   ....[28]....
        /*0148*/ 	.word	0x00000fe0


	//   ....[29]....
        /*014c*/ 	.word	0x00001050


	//----- nvinfo : EIATTR_VRC_CTA_INIT_COUNT
	.align		4
.L_29:
        /*0150*/ 	.byte	0x02, 0x4a
	.zero		1
	.zero		1


	//----- nvinfo : EIATTR_EXIT_INSTR_OFFSETS
	.align		4
        /*0154*/ 	.byte	0x04, 0x1c
        /*0156*/ 	.short	(.L_31 - .L_30)


	//   ....[0]....
.L_30:
        /*0158*/ 	.word	0x00000960


	//   ....[1]....
        /*015c*/ 	.word	0x00000c00


	//----- nvinfo : EIATTR_CRS_STACK_SIZE
	.align		4
.L_31:
        /*0160*/ 	.byte	0x04, 0x1e
        /*0162*/ 	.short	(.L_33 - .L_32)
.L_32:
        /*0164*/ 	.word	0x00000000


	//----- nvinfo : EIATTR_CBANK_PARAM_SIZE
	.align		4
.L_33:
        /*0168*/ 	.byte	0x03, 0x19
        /*016a*/ 	.short	0x0015


	//----- nvinfo : EIATTR_PARAM_CBANK
	.align		4
        /*016c*/ 	.byte	0x04, 0x0a
        /*016e*/ 	.short	(.L_35 - .L_34)
	.align		4
.L_34:
        /*0170*/ 	.word	index@(.nv.constant0._ZN7adaattn7kernels21online_softmax_kernelI6__halfEEvPKT_PS3_ib)
        /*0174*/ 	.short	0x0380
        /*0176*/ 	.short	0x0015


	//----- nvinfo : EIATTR_SW_WAR
	.align		4
.L_35:
        /*0178*/ 	.byte	0x04, 0x36
        /*017a*/ 	.short	(.L_37 - .L_36)
.L_36:
        /*017c*/ 	.word	0x00000008
.L_37:


//--------------------- .nv.info._ZN7adaattn7kernels21online_softmax_kernelIfEEvPKT_PS2_ib --------------------------
	.section	.nv.info._ZN7adaattn7kernels21online_softmax_kernelIfEEvPKT_PS2_ib,"",@"SHT_CUDA_INFO"
	.sectionflags	@""
	.align	4


	//----- nvinfo : EIATTR_CUDA_API_VERSION
	.align		4
        /*0000*/ 	.byte	0x04, 0x37
        /*0002*/ 	.short	(.L_39 - .L_38)
.L_38:
        /*0004*/ 	.word	0x00000082


	//----- nvinfo : EIATTR_KPARAM_INFO
	.align		4
.L_39:
        /*0008*/ 	.byte	0x04, 0x17
        /*000a*/ 	.short	(.L_41 - .L_40)
.L_40:
        /*000c*/ 	.word	0x00000000
        /*0010*/ 	.short	0x0003
        /*0012*/ 	.short	0x0014
        /*0014*/ 	.byte	0x00, 0xf0, 0x05, 0x00


	//----- nvinfo : EIATTR_KPARAM_INFO
	.align		4
.L_41:
        /*0018*/ 	.byte	0x04, 0x17
        /*001a*/ 	.short	(.L_43 - .L_42)
.L_42:
        /*001c*/ 	.word	0x00000000
        /*0020*/ 	.short	0x0002
        /*0022*/ 	.short	0x0010
        /*0024*/ 	.byte	0x00, 0xf0, 0x11, 0x00


	//----- nvinfo : EIATTR_KPARAM_INFO
	.align		4
.L_43:
        /*0028*/ 	.byte	0x04, 0x17
        /*002a*/ 	.short	(.L_45 - .L_44)
.L_44:
        /*002c*/ 	.word	0x00000000
        /*0030*/ 	.short	0x0001
        /*0032*/ 	.short	0x0008
        /*0034*/ 	.byte	0x00, 0xf5, 0x21, 0x00


	//----- nvinfo : EIATTR_KPARAM_INFO
	.align		4
.L_45:
        /*0038*/ 	.byte	0x04, 0x17
        /*003a*/ 	.short	(.L_47 - .L_46)
.L_46:
        /*003c*/ 	.word	0x00000000
        /*0040*/ 	.short	0x0000
        /*0042*/ 	.short	0x0000
        /*0044*/ 	.byte	0x00, 0xf5, 0x21, 0x00


	//----- nvinfo : EIATTR_SPARSE_MMA_MASK
	.align		4
.L_47:
        /*0048*/ 	.byte	0x03, 0x50
        /*004a*/ 	.short	0x0000


	//----- nvinfo : EIATTR_MAXREG_COUNT
	.align		4
        /*004c*/ 	.byte	0x03, 0x1b
        /*004e*/ 	.short	0x00ff


	//----- nvinfo : EIATTR_NUM_BARRIERS
	.align		4
        /*0050*/ 	.byte	0x02, 0x4c
        /*0052*/ 	.byte	0x01
	.zero		1


	//----- nvinfo : EIATTR_MERCURY_ISA_VERSION
	.align		4
        /*0054*/ 	.byte	0x03, 0x5f
        /*0056*/ 	.short	0x0101


	//----- nvinfo : EIATTR_COOP_GROUP_MASK_REGIDS
	.align		4
        /*0058*/ 	.byte	0x04, 0x29
        /*005a*/ 	.short	(.L_49 - .L_48)


	//   ....[0]....
.L_48:
        /*005c*/ 	.word	0xffffffff


	//   ....[1]....
        /*0060*/ 	.word	0xffffffff


	//   ....[2]....
        /*0064*/ 	.word	0xffffffff


	//   ....[3]....
        /*0068*/ 	.word	0xffffffff


	//   ....[4]....
        /*006c*/ 	.word	0xffffffff


	//   ....[5]....
        /*0070*/ 	.word	0xffffffff


	//   ....[6]....
        /*0074*/ 	.word	0xffffffff


	//   ....[7]....
        /*0078*/ 	.word	0xffffffff


	//   ....[8]....
        /*007c*/ 	.word	0xffffffff


	//   ....[9]....
        /*0080*/ 	.word	0xffffffff


	//   ....[10]....
        /*0084*/ 	.word	0xffffffff


	//   ....[11]....
        /*0088*/ 	.word	0xffffffff


	//   ....[12]....
        /*008c*/ 	.word	0xffffffff


	//   ....[13]....
        /*0090*/ 	.word	0xffffffff


	//   ....[14]....
        /*0094*/ 	.word	0xffffffff


	//   ....[15]....
        /*0098*/ 	.word	0xffffffff


	//   ....[16]....
        /*009c*/ 	.word	0xffffffff


	//   ....[17]....
        /*00a0*/ 	.word	0xffffffff


	//   ....[18]....
        /*00a4*/ 	.word	0xffffffff


	//   ....[19]....
        /*00a8*/ 	.word	0xffffffff


	//   ....[20]....
        /*00ac*/ 	.word	0x0500000e


	//   ....[21]....
        /*00b0*/ 	.word	0x0500000e


	//   ....[22]....
        /*00b4*/ 	.word	0x0500000e


	//   ....[23]....
        /*00b8*/ 	.word	0x0500000e


	//   ....[24]....
        /*00bc*/ 	.word	0x0500000e


	//   ....[25]....
        /*00c0*/ 	.word	0x0500000e


	//   ....[26]....
        /*00c4*/ 	.word	0x0500000e


	//   ....[27]....
        /*00c8*/ 	.word	0x0500000e


	//   ....[28]....
        /*00cc*/ 	.word	0x0500000e


	//   ....[29]....
        /*00d0*/ 	.word	0x0500000e


	//----- nvinfo : EIATTR_COOP_GROUP_INSTR_OFFSETS
	.align		4
.L_49:
        /*00d4*/ 	.byte	0x04, 0x28
        /*00d6*/ 	.short	(.L_51 - .L_50)


	//   ....[0]....
.L_50:
        /*00d8*/ 	.word	0x000001c0


	//   ....[1]....
        /*00dc*/ 	.word	0x000001e0


	//   ....[2]....
        /*00e0*/ 	.word	0x00000210


	//   ....[3]....
        /*00e4*/ 	.word	0x00000250


	//   ....[4]....
        /*00e8*/ 	.word	0x00000290


	//   ....[5]....
        /*00ec*/ 	.word	0x000003c0


	//   ....[6]....
        /*00f0*/ 	.word	0x000003e0


	//   ....[7]....
        /*00f4*/ 	.word	0x00000400


	//   ....[8]....
        /*00f8*/ 	.word	0x00000420


	//   ....[9]....
        /*00fc*/ 	.word	0x00000440


	//   ....[10]....
        /*0100*/ 	.word	0x000006a0


	//   ....[11]....
        /*0104*/ 	.word	0x00000710


	//   ....[12]....
        /*0108*/ 	.word	0x00000730


	//   ....[13]....
        /*010c*/ 	.word	0x00000750


	//   ....[14]....
        /*0110*/ 	.word	0x00000770


	//   ....[15]....
        /*0114*/ 	.word	0x00000860


	//   ....[16]....
        /*0118*/ 	.word	0x00000880


	//   ....[17]....
        /*011c*/ 	.word	0x000008a0


	//   ....[18]....
        /*0120*/ 	.word	0x000008c0


	//   ....[19]....
        /*0124*/ 	.word	0x000008e0


	//   ....[20]....
        /*0128*/ 	.word	0x00000c30


	//   ....[21]....
        /*012c*/ 	.word	0x00000ca0


	//   ....[22]....
        /*0130*/ 	.word	0x00000d10


	//   ....[23]....
        /*0134*/ 	.word	0x00000d80


	//   ....[24]....
        /*0138*/ 	.word	0x00000df0


	//   ....[25]....
        /*013c*/ 	.word	0x00000e80


	//   ....[26]....
        /*0140*/ 	.word	0x00000ef0


	//   ....[27]....
        /*0144*/ 	.word	0x00000f60


	//   ....[28]....
        /*0148*/ 	.word	0x00000fd0


	//   ....[29]....
        /*014c*/ 	.word	0x00001040


	//----- nvinfo : EIATTR_VRC_CTA_INIT_COUNT
	.align		4
.L_51:
        /*0150*/ 	.byte	0x02, 0x4a
	.zero		1
	.zero		1


	//----- nvinfo : EIATTR_EXIT_INSTR_OFFSETS
	.align		4
        /*0154*/ 	.byte	0x04, 0x1c
        /*0156*/ 	.short	(.L_53 - .L_52)


	//   ....[0]....
.L_52:
        /*0158*/ 	.word	0x00000940


	//   ....[1]....
        /*015c*/ 	.word	0x00000bd0


	//----- nvinfo : EIATTR_CRS_STACK_SIZE
	.align		4
.L_53:
        /*0160*/ 	.byte	0x04, 0x1e
        /*0162*/ 	.short	(.L_55 - .L_54)
.L_54:
        /*0164*/ 	.word	0x00000000


	//----- nvinfo : EIATTR_CBANK_PARAM_SIZE
	.align		4
.L_55:
        /*0168*/ 	.byte	0x03, 0x19
        /*016a*/ 	.short	0x0015


	//----- nvinfo : EIATTR_PARAM_CBANK
	.align		4
        /*016c*/ 	.byte	0x04, 0x0a
        /*016e*/ 	.short	(.L_57 - .L_56)
	.align		4
.L_56:
        /*0170*/ 	.word	index@(.nv.constant0._ZN7adaattn7kernels21online_softmax_kernelIfEEvPKT_PS2_ib)
        /*0174*/ 	.short	0x0380
        /*0176*/ 	.short	0x0015


	//----- nvinfo : EIATTR_SW_WAR
	.align		4
.L_57:
        /*0178*/ 	.byte	0x04, 0x36
        /*017a*/ 	.short	(.L_59 - .L_58)
.L_58:
        /*017c*/ 	.word	0x00000008
.L_59:


//--------------------- .nv.callgraph             --------------------------
	.section	.nv.callgraph,"",@"SHT_CUDA_CALLGRAPH"
	.align	4
	.sectionentsize	8
	.align		4
        /*0000*/ 	.word	0x00000000
	.align		4
        /*0004*/ 	.word	0xffffffff
	.align		4
        /*0008*/ 	.word	0x00000000
	.align		4
        /*000c*/ 	.word	0xfffffffe
	.align		4
        /*0010*/ 	.word	0x00000000
	.align		4
        /*0014*/ 	.word	0xfffffffd
	.align		4
        /*0018*/ 	.word	0x00000000
	.align		4
        /*001c*/ 	.word	0xfffffffc


//--------------------- .text._ZN7adaattn7kernels21online_softmax_kernelI6__halfEEvPKT_PS3_ib --------------------------
	.section	.text._ZN7adaattn7kernels21online_softmax_kernelI6__halfEEvPKT_PS3_ib,"ax",@progbits
	.align	128
        .global         _ZN7adaattn7kernels21online_softmax_kernelI6__halfEEvPKT_PS3_ib
        .type           _ZN7adaattn7kernels21online_softmax_kernelI6__halfEEvPKT_PS3_ib,@function
        .size           _ZN7adaattn7kernels21online_softmax_kernelI6__halfEEvPKT_PS3_ib,(.L_x_56 - _ZN7adaattn7kernels21online_softmax_kernelI6__halfEEvPKT_PS3_ib)
        .other          _ZN7adaattn7kernels21online_softmax_kernelI6__halfEEvPKT_PS3_ib,@"STO_CUDA_ENTRY STV_DEFAULT"
_ZN7adaattn7kernels21online_softmax_kernelI6__halfEEvPKT_PS3_ib:
.text._ZN7adaattn7kernels21online_softmax_kernelI6__halfEEvPKT_PS3_ib:
[----:B------:R-:W-:Y:S01]  /*0000*/  LDC R1, c[0x0][0x37c] ;  /* 0x0000df00ff017b82 */ /* 0x000fe20000000800 */
[----:B------:R-:W0:Y:S01]  /*0010*/  S2R R6, SR_CTAID.Y ;  /* 0x0000000000067919 */ /* 0x000e220000002600 */
[----:B------:R-:W1:Y:S06]  /*0020*/  LDCU.U8 UR4, c[0x0][0x394] ;  /* 0x00007280ff0477ac */ /* 0x000e6c0008000000 */
[----:B------:R-:W0:Y:S01]  /*0030*/  LDC R11, c[0x0][0x390] ;  /* 0x0000e400ff0b7b82 */ /* 0x000e220000000800 */
[----:B------:R-:W-:Y:S01]  /*0040*/  BSSY.RECONVERGENT B0, `(.L_x_0) ;  /* 0x0000018000007945 */ /* 0x000fe20003800200 */
[----:B------:R-:W2:Y:S01]  /*0050*/  S2R R8, SR_TID.X ;  /* 0x0000000000087919 */ /* 0x000ea20000002100 */
[----:B------:R-:W3:Y:S01]  /*0060*/  LDCU.64 UR6, c[0x0][0x358] ;  /* 0x00006b00ff0677ac */ /* 0x000ee20008000a00 */
[----:B------:R-:W-:-:S04]  /*0070*/  IMAD.MOV.U32 R9, RZ, RZ, -0x800001 ;  /* 0xff7fffffff097424 */ /* 0x000fc800078e00ff */
[----:B------:R-:W4:Y:S01]  /*0080*/  S2UR UR5, SR_CTAID.X ;  /* 0x00000000000579c3 */ /* 0x000f220000002500 */
[----:B-1----:R-:W-:-:S06]  /*0090*/  UPRMT UR4, UR4, 0x8880, URZ ;  /* 0x0000888004047896 */ /* 0x002fcc00080000ff */
[----:B------:R-:W-:Y:S02]  /*00a0*/  ISETP.NE.AND P0, PT, RZ, UR4, PT ;  /* 0x00000004ff007c0c */ /* 0x000fe4000bf05270 */
[----:B0-----:R-:W-:Y:S01]  /*00b0*/  VIADDMNMX R0, R6, 0x1, R11, PT ;  /* 0x0000000106007846 */ /* 0x001fe2000380010b */
[----:B----4-:R-:W-:-:S03]  /*00c0*/  IMAD R6, R11, UR5, R6 ;  /* 0x000000050b067c24 */ /* 0x010fc6000f8e0206 */
[----:B------:R-:W-:-:S04]  /*00d0*/  SEL R7, R0, R11, P0 ;  /* 0x0000000b00077207 */ /* 0x000fc80000000000 */
[----:B--2---:R-:W-:-:S13]  /*00e0*/  ISETP.GE.AND P0, PT, R8, R7, PT ;  /* 0x000000070800720c */ /* 0x004fda0003f06270 */
[----:B---3--:R-:W-:Y:S05]  /*00f0*/  @P0 BRA `(.L_x_1) ;  /* 0x0000000000300947 */ /* 0x008fea0003800000 */
[----:B------:R-:W0:Y:S01]  /*0100*/  LDC R13, c[0x0][0x360] ;  /* 0x0000d800ff0d7b82 */ /* 0x000e220000000800 */
[----:B------:R-:W-:Y:S01]  /*0110*/  IMAD.MOV.U32 R9, RZ, RZ, -0x800001 ;  /* 0xff7fffffff097424 */ /* 0x000fe200078e00ff */
[----:B------:R-:W-:-:S06]  /*0120*/  MOV R0, R8 ;  /* 0x0000000800007202 */ /* 0x000fcc0000000f00 */
[----:B------:R-:W1:Y:S02]  /*0130*/  LDC.64 R4, c[0x0][0x380] ;  /* 0x0000e000ff047b82 */ /* 0x000e640000000a00 */
.L_x_2:
[----:B------:R-:W-:-:S04]  /*0140*/  IMAD R3, R6, R11, R0 ;  /* 0x0000000b06037224 */ /* 0x000fc800078e0200 */
[----:B-1----:R-:W-:-:S06]  /*0150*/  IMAD.WIDE R2, R3, 0x2, R4 ;  /* 0x0000000203027825 */ /* 0x002fcc00078e0204 */
[----:B------:R-:W2:Y:S01]  /*0160*/  LDG.E.U16.CONSTANT R2, desc[UR6][R2.64] ;  /* 0x0000000602027981 */ /* 0x000ea2000c1e9500 */
[----:B0-----:R-:W-:-:S05]  /*0170*/  IMAD.IADD R0, R13, 0x1, R0 ;  /* 0x000000010d007824 */ /* 0x001fca00078e0200 */
[----:B------:R-:W-:Y:S01]  /*0180*/  ISETP.GE.AND P0, PT, R0, R7, PT ;  /* 0x000000070000720c */ /* 0x000fe20003f06270 */
[----:B--2---:R-:W-:-:S05]  /*0190*/  HADD2.F32 R10, -RZ, R2.H0_H0 ;  /* 0x20000002ff0a7230 */ /* 0x004fca0000004100 */
[----:B------:R-:W-:-:S07]  /*01a0*/  FMNMX R9, R10, R9, !PT ;  /* 0x000000090a097209 */ /* 0x000fce0007800000 */
[----:B------:R-:W-:Y:S05]  /*01b0*/  @!P0 BRA `(.L_x_2) ;  /* 0xfffffffc00e08947 */ /* 0x000fea000383ffff */
.L_x_1:
[----:B------:R-:W-:Y:S05]  /*01c0*/  BSYNC.RECONVERGENT B0 ;  /* 0x0000000000007941 */ /* 0x000fea0003800200 */
.L_x_0:
[----:B------:R-:W0:Y:S01]  /*01d0*/  SHFL.BFLY PT, R0, R9, 0x10, 0x1f ;  /* 0x0e001f0009007f89 */ /* 0x000e2200000e0000 */
[----:B------:R-:W-:Y:S02]  /*01e0*/  SHF.R.U32.HI R10, RZ, 0x5, R8 ;  /* 0x00000005ff0a7819 */ /* 0x000fe40000011608 */
[----:B0-----:R-:W-:-:S05]  /*01f0*/  FMNMX R2, R0, R9, !PT ;  /* 0x0000000900027209 */ /* 0x001fca0007800000 */
[----:B------:R-:W0:Y:S02]  /*0200*/  SHFL.BFLY PT, R3, R2, 0x8, 0x1f ;  /* 0x0d001f0002037f89 */ /* 0x000e2400000e0000 */
[----:B0-----:R-:W-:-:S05]  /*0210*/  FMNMX R3, R2, R3, !PT ;  /* 0x0000000302037209 */ /* 0x001fca0007800000 */
[----:B------:R-:W0:Y:S02]  /*0220*/  SHFL.BFLY PT, R0, R3, 0x4, 0x1f ;  /* 0x0c801f0003007f89 */ /* 0x000e2400000e0000 */
[----:B0-----:R-:W-:Y:S02]  /*0230*/  FMNMX R4, R3, R0, !PT ;  /* 0x0000000003047209 */ /* 0x001fe40007800000 */
[----:B------:R-:W-:-:S03]  /*0240*/  LOP3.LUT P0, R0, R8, 0x1f, RZ, 0xc0, !PT ;  /* 0x0000001f08007812 */ /* 0x000fc6000780c0ff */
[----:B------:R-:W0:Y:S10]  /*0250*/  SHFL.BFLY PT, R5, R4, 0x2, 0x1f ;  /* 0x0c401f0004057f89 */ /* 0x000e3400000e0000 */
[----:B------:R-:W1:Y:S01]  /*0260*/  @!P0 S2R R14, SR_CgaCtaId ;  /* 0x00000000000e8919 */ /* 0x000e620000008800 */
[----:B------:R-:W-:-:S02]  /*0270*/  @!P0 MOV R9, 0x400 ;  /* 0x0000040000098802 */ /* 0x000fc40000000f00 */
[----:B0-----:R-:W-:-:S05]  /*0280*/  FMNMX R5, R4, R5, !PT ;  /* 0x0000000504057209 */ /* 0x001fca0007800000 */
[----:B------:R-:W0:Y:S01]  /*0290*/  SHFL.BFLY PT, R12, R5, 0x1, 0x1f ;  /* 0x0c201f00050c7f89 */ /* 0x000e2200000e0000 */
[----:B-1----:R-:W-:-:S05]  /*02a0*/  @!P0 LEA R9, R14, R9, 0x18 ;  /* 0x000000090e098211 */ /* 0x002fca00078ec0ff */
[----:B------:R-:W-:Y:S01]  /*02b0*/  @!P0 IMAD R9, R10, 0x4, R9 ;  /* 0x000000040a098824 */ /* 0x000fe200078e0209 */
[----:B0-----:R-:W-:-:S05]  /*02c0*/  FMNMX R12, R5, R12, !PT ;  /* 0x0000000c050c7209 */ /* 0x001fca0007800000 */
[----:B------:R0:W-:Y:S01]  /*02d0*/  @!P0 STS [R9], R12 ;  /* 0x0000000c09008388 */ /* 0x0001e20000000800 */
[----:B------:R-:W-:Y:S01]  /*02e0*/  BAR.SYNC.DEFER_BLOCKING 0x0 ;  /* 0x0000000000007b1d */ /* 0x000fe20000010000 */
[----:B------:R-:W-:-:S13]  /*02f0*/  ISETP.GT.U32.AND P0, PT, R8, 0x1f, PT ;  /* 0x0000001f0800780c */ /* 0x000fda0003f04070 */
[----:B0-----:R-:W-:Y:S05]  /*0300*/  @P0 BRA `(.L_x_3) ;  /* 0x0000000000680947 */ /* 0x001fea0003800000 */
[----:B------:R-:W0:Y:S02]  /*0310*/  LDCU UR4, c[0x0][0x360] ;  /* 0x00006c00ff0477ac */ /* 0x000e240008000800 */
[----:B0-----:R-:W-:-:S06]  /*0320*/  USHF.R.U32.HI UR4, URZ, 0x5, UR4 ;  /* 0x00000005ff047899 */ /* 0x001fcc0008011604 */
[----:B------:R-:W-:Y:S01]  /*0330*/  ISETP.GE.U32.AND P0, PT, R0, UR4, PT ;  /* 0x0000000400007c0c */ /* 0x000fe2000bf06070 */
[----:B------:R-:W-:-:S12]  /*0340*/  UMOV UR4, 0xffffffff ;  /* 0xffffffff00047882 */ /* 0x000fd80000000000 */
[----:B------:R-:W0:Y:S01]  /*0350*/  @!P0 S2R R3, SR_CgaCtaId ;  /* 0x0000000000038919 */ /* 0x000e220000008800 */
[----:B------:R-:W-:-:S04]  /*0360*/  @!P0 MOV R2, 0x400 ;  /* 0x0000040000028802 */ /* 0x000fc80000000f00 */
[----:B0-----:R-:W-:Y:S02]  /*0370*/  @!P0 LEA R3, R3, R2, 0x18 ;  /* 0x0000000203038211 */ /* 0x001fe400078ec0ff */
[----:B------:R-:W-:-:S03]  /*0380*/  MOV R2, 0xff7fffff ;  /* 0xff7fffff00027802 */ /* 0x000fc60000000f00 */
[----:B------:R-:W-:-:S05]  /*0390*/  @!P0 IMAD R3, R0, 0x4, R3 ;  /* 0x0000000400038824 */ /* 0x000fca00078e0203 */
[----:B------:R0:W1:Y:S01]  /*03a0*/  @!P0 LDS R2, [R3] ;  /* 0x0000000003028984 */ /* 0x0000620000000800 */
[----:B------:R-:W-:Y:S01]  /*03b0*/  ISETP.NE.AND P0, PT, R0, RZ, PT ;  /* 0x000000ff0000720c */ /* 0x000fe20003f05270 */
[----:B------:R-:W-:-:S12]  /*03c0*/  BRA.DIV UR4, `(.L_x_4) ;  /* 0x0000000a04107947 */ /* 0x000fd8000b800000 */
[----:B01----:R-:W0:Y:S02]  /*03d0*/  SHFL.BFLY PT, R3, R2, 0x10, 0x1f ;  /* 0x0e001f0002037f89 */ /* 0x003e2400000e0000 */
[----:B0-----:R-:W-:-:S05]  /*03e0*/  FMNMX R3, R3, R2, !PT ;  /* 0x0000000203037209 */ /* 0x001fca0007800000 */
[----:B------:R-:W0:Y:S02]  /*03f0*/  SHFL.BFLY PT, R4, R3, 0x8, 0x1f ;  /* 0x0d001f0003047f89 */ /* 0x000e2400000e0000 */
[----:B0-----:R-:W-:-:S05]  /*0400*/  FMNMX R4, R3, R4, !PT ;  /* 0x0000000403047209 */ /* 0x001fca0007800000 */
[----:B------:R-:W0:Y:S02]  /*0410*/  SHFL.BFLY PT, R5, R4, 0x4, 0x1f ;  /* 0x0c801f0004057f89 */ /* 0x000e2400000e0000 */
[----:B0-----:R-:W-:-:S05]  /*0420*/  FMNMX R5, R4, R5, !PT ;  /* 0x0000000504057209 */ /* 0x001fca0007800000 */
[----:B------:R-:W0:Y:S02]  /*0430*/  SHFL.BFLY PT, R12, R5, 0x2, 0x1f ;  /* 0x0c401f00050c7f89 */ /* 0x000e2400000e0000 */
[----:B0-----:R-:W-:-:S05]  /*0440*/  FMNMX R12, R5, R12, !PT ;  /* 0x0000000c050c7209 */ /* 0x001fca0007800000 */
[----:B------:R0:W1:Y:S02]  /*0450*/  SHFL.BFLY PT, R9, R12, 0x1, 0x1f ;  /* 0x0c201f000c097f89 */ /* 0x00006400000e0000 */
.L_x_17:
[----:B------:R-:W2:Y:S01]  /*0460*/  @!P0 S2R R3, SR_CgaCtaId ;  /* 0x0000000000038919 */ /* 0x000ea20000008800 */
[----:B------:R-:W-:Y:S02]  /*0470*/  @!P0 MOV R2, 0x400 ;  /* 0x0000040000028802 */ /* 0x000fe40000000f00 */
[----:B-1----:R-:W-:Y:S02]  /*0480*/  FMNMX R9, R12, R9, !PT ;  /* 0x000000090c097209 */ /* 0x002fe40007800000 */
[----:B--2---:R-:W-:-:S05]  /*0490*/  @!P0 LEA R2, R3, R2, 0x18 ;  /* 0x0000000203028211 */ /* 0x004fca00078ec0ff */
[----:B------:R1:W-:Y:S02]  /*04a0*/  @!P0 STS [R2], R9 ;  /* 0x0000000902008388 */ /* 0x0003e40000000800 */
.L_x_3:
[----:B------:R-:W-:Y:S05]  /*04b0*/  WARPSYNC.ALL ;  /* 0x0000000000007948 */ /* 0x000fea0003800000 */
[----:B------:R-:W-:Y:S01]  /*04c0*/  ISETP.GE.AND P0, PT, R8, R7, PT ;  /* 0x000000070800720c */ /* 0x000fe20003f06270 */
[----:B0-----:R-:W0:Y:S01]  /*04d0*/  S2R R12, SR_CgaCtaId ;  /* 0x00000000000c7919 */ /* 0x001e220000008800 */
[----:B------:R-:W-:Y:S01]  /*04e0*/  MOV R13, 0x400 ;  /* 0x00000400000d7802 */ /* 0x000fe20000000f00 */
[----:B------:R-:W-:Y:S01]  /*04f0*/  BSSY.RECONVERGENT B0, `(.L_x_5) ;  /* 0x000001c000007945 */ /* 0x000fe20003800200 */
[----:B------:R-:W-:Y:S01]  /*0500*/  IMAD.MOV.U32 R15, RZ, RZ, RZ ;  /* 0x000000ffff0f7224 */ /* 0x000fe200078e00ff */
[----:B------:R-:W-:Y:S01]  /*0510*/  BAR.SYNC.DEFER_BLOCKING 0x0 ;  /* 0x0000000000007b1d */ /* 0x000fe20000010000 */
[----:B0-----:R-:W-:-:S05]  /*0520*/  LEA R14, R12, R13, 0x18 ;  /* 0x0000000d0c0e7211 */ /* 0x001fca00078ec0ff */
[----:B-1----:R0:W1:Y:S02]  /*0530*/  LDS R9, [R14] ;  /* 0x000000000e097984 */ /* 0x0020640000000800 */
[----:B------:R-:W-:Y:S05]  /*0540*/  @P0 BRA `(.L_x_6) ;  /* 0x0000000000580947 */ /* 0x000fea0003800000 */
[----:B------:R-:W2:Y:S01]  /*0550*/  LDC R16, c[0x0][0x360] ;  /* 0x0000d800ff107b82 */ /* 0x000ea20000000800 */
[----:B------:R-:W-:Y:S02]  /*0560*/  HFMA2 R15, -RZ, RZ, 0, 0 ;  /* 0x00000000ff0f7431 */ /* 0x000fe400000001ff */
[----:B------:R-:W-:-:S05]  /*0570*/  IMAD.MOV.U32 R17, RZ, RZ, R8 ;  /* 0x000000ffff117224 */ /* 0x000fca00078e0008 */
[----:B------:R-:W3:Y:S02]  /*0580*/  LDC.64 R2, c[0x0][0x380] ;  /* 0x0000e000ff027b82 */ /* 0x000ee40000000a00 */
.L_x_7:
[----:B------:R-:W-:-:S04]  /*0590*/  IMAD R5, R6, R11, R17 ;  /* 0x0000000b06057224 */ /* 0x000fc800078e0211 */
[----:B---3--:R-:W-:-:S06]  /*05a0*/  IMAD.WIDE R4, R5, 0x2, R2 ;  /* 0x0000000205047825 */ /* 0x008fcc00078e0202 */
[----:B------:R-:W3:Y:S01]  /*05b0*/  LDG.E.U16.CONSTANT R4, desc[UR6][R4.64] ;  /* 0x0000000604047981 */ /* 0x000ee2000c1e9500 */
[----:B------:R-:W-:Y:S01]  /*05c0*/  IMAD.MOV.U32 R19, RZ, RZ, 0x3bbb989d ;  /* 0x3bbb989dff137424 */ /* 0x000fe200078e00ff */
[----:B------:R-:W-:Y:S01]  /*05d0*/  MOV R20, 0x437c0000 ;  /* 0x437c000000147802 */ /* 0x000fe20000000f00 */
[----:B--2---:R-:W-:-:S05]  /*05e0*/  IMAD.IADD R17, R16, 0x1, R17 ;  /* 0x0000000110117824 */ /* 0x004fca00078e0211 */
[----:B------:R-:W-:Y:S01]  /*05f0*/  ISETP.GE.AND P0, PT, R17, R7, PT ;  /* 0x000000071100720c */ /* 0x000fe20003f06270 */
[----:B---3--:R-:W-:-:S05]  /*0600*/  HADD2.F32 R18, -RZ, R4.H0_H0 ;  /* 0x20000004ff127230 */ /* 0x008fca0000004100 */
[----:B-1----:R-:W-:-:S04]  /*0610*/  FADD R18, -R9, R18 ;  /* 0x0000001209127221 */ /* 0x002fc80000000100 */
[----:B------:R-:W-:-:S04]  /*0620*/  FFMA.SAT R19, R18, R19, 0.5 ;  /* 0x3f00000012137423 */ /* 0x000fc80000002013 */
[----:B------:R-:W-:-:S04]  /*0630*/  FFMA.RM R19, R19, R20, 12582913 ;  /* 0x4b40000113137423 */ /* 0x000fc80000004014 */
[C---:B------:R-:W-:Y:S01]  /*0640*/  FADD R21, R19.reuse, -12583039 ;  /* 0xcb40007f13157421 */ /* 0x040fe20000000000 */
[----:B------:R-:W-:-:S03]  /*0650*/  IMAD.SHL.U32 R4, R19, 0x800000, RZ ;  /* 0x0080000013047824 */ /* 0x000fc600078e00ff */
[----:B------:R-:W-:-:S04]  /*0660*/  FFMA R21, R18, 1.4426950216293334961, -R21 ;  /* 0x3fb8aa3b12157823 */ /* 0x000fc80000000815 */
[----:B------:R-:W-:-:S06]  /*0670*/  FFMA R21, R18, 1.925963033500011079e-08, R21 ;  /* 0x32a5706012157823 */ /* 0x000fcc0000000015 */
[----:B------:R-:W1:Y:S02]  /*0680*/  MUFU.EX2 R21, R21 ;  /* 0x0000001500157308 */ /* 0x000e640000000800 */
[----:B-1----:R-:W-:Y:S01]  /*0690*/  FFMA R15, R4, R21, R15 ;  /* 0x00000015040f7223 */ /* 0x002fe2000000000f */
[----:B------:R-:W-:Y:S06]  /*06a0*/  @!P0 BRA `(.L_x_7) ;  /* 0xfffffffc00b88947 */ /* 0x000fec000383ffff */
.L_x_6:
[----:B------:R-:W-:Y:S05]  /*06b0*/  BSYNC.RECONVERGENT B0 ;  /* 0x0000000000007941 */ /* 0x000fea0003800200 */
.L_x_5:
[----:B------:R-:W2:Y:S01]  /*06c0*/  SHFL.BFLY PT, R2, R15, 0x10, 0x1f ;  /* 0x0e001f000f027f89 */ /* 0x000ea200000e0000 */
[----:B------:R-:W-:Y:S02]  /*06d0*/  ISETP.NE.AND P0, PT, R0, RZ, PT ;  /* 0x000000ff0000720c */ /* 0x000fe40003f05270 */
[----:B------:R-:W-:-:S11]  /*06e0*/  ISETP.GT.U32.AND P1, PT, R8, 0x1f, PT ;  /* 0x0000001f0800780c */ /* 0x000fd60003f24070 */
[----:B------:R-:W-:-:S04]  /*06f0*/  @!P0 IADD3 R17, PT, PT, R13, 0x20, RZ ;  /* 0x000000200d118810 */ /* 0x000fc80007ffe0ff */
[----:B------:R-:W-:-:S05]  /*0700*/  @!P0 LEA R17, R12, R17, 0x18 ;  /* 0x000000110c118211 */ /* 0x000fca00078ec0ff */
[----:B------:R-:W-:Y:S02]  /*0710*/  @!P0 IMAD R17, R10, 0x4, R17 ;  /* 0x000000040a118824 */ /* 0x000fe400078e0211 */
[----:B--2---:R-:W-:-:S05]  /*0720*/  FADD R2, R2, R15 ;  /* 0x0000000f02027221 */ /* 0x004fca0000000000 */
[----:B------:R-:W2:Y:S02]  /*0730*/  SHFL.BFLY PT, R3, R2, 0x8, 0x1f ;  /* 0x0d001f0002037f89 */ /* 0x000ea400000e0000 */
[----:B--2---:R-:W-:-:S05]  /*0740*/  FADD R3, R2, R3 ;  /* 0x0000000302037221 */ /* 0x004fca0000000000 */
[----:B------:R-:W2:Y:S02]  /*0750*/  SHFL.BFLY PT, R4, R3, 0x4, 0x1f ;  /* 0x0c801f0003047f89 */ /* 0x000ea400000e0000 */
[----:B--2---:R-:W-:-:S05]  /*0760*/  FADD R4, R3, R4 ;  /* 0x0000000403047221 */ /* 0x004fca0000000000 */
[----:B------:R-:W2:Y:S02]  /*0770*/  SHFL.BFLY PT, R5, R4, 0x2, 0x1f ;  /* 0x0c401f0004057f89 */ /* 0x000ea400000e0000 */
[----:B--2---:R-:W-:-:S05]  /*0780*/  FADD R5, R4, R5 ;  /* 0x0000000504057221 */ /* 0x004fca0000000000 */
[----:B------:R-:W2:Y:S02]  /*0790*/  SHFL.BFLY PT, R16, R5, 0x1, 0x1f ;  /* 0x0c201f0005107f89 */ /* 0x000ea400000e0000 */
[----:B--2---:R-:W-:-:S05]  /*07a0*/  FADD R16, R5, R16 ;  /* 0x0000001005107221 */ /* 0x004fca0000000000 */
[----:B------:R2:W-:Y:S01]  /*07b0*/  @!P0 STS [R17], R16 ;  /* 0x0000001011008388 */ /* 0x0005e20000000800 */
[----:B------:R-:W-:Y:S06]  /*07c0*/  BAR.SYNC.DEFER_BLOCKING 0x0 ;  /* 0x0000000000007b1d */ /* 0x000fec0000010000 */
[----:B------:R-:W-:Y:S05]  /*07d0*/  @P1 BRA `(.L_x_8) ;  /* 0x0000000000541947 */ /* 0x000fea0003800000 */
[----:B------:R-:W3:Y:S01]  /*07e0*/  LDCU UR4, c[0x0][0x360] ;  /* 0x00006c00ff0477ac */ /* 0x000ee20008000800 */
[----:B------:R-:W-:Y:S01]  /*07f0*/  MOV R2, RZ ;  /* 0x000000ff00027202 */ /* 0x000fe20000000f00 */
[----:B---3--:R-:W-:-:S06]  /*0800*/  USHF.R.U32.HI UR4, URZ, 0x5, UR4 ;  /* 0x00000005ff047899 */ /* 0x008fcc0008011604 */
[----:B------:R-:W-:Y:S01]  /*0810*/  ISETP.GE.U32.AND P1, PT, R0, UR4, PT ;  /* 0x0000000400007c0c */ /* 0x000fe2000bf26070 */
[----:B------:R-:W-:-:S12]  /*0820*/  UMOV UR4, 0xffffffff ;  /* 0xffffffff00047882 */ /* 0x000fd80000000000 */
[----:B------:R-:W-:-:S05]  /*0830*/  @!P1 VIADD R13, R13, 0x20 ;  /* 0x000000200d0d9836 */ /* 0x000fca0000000000 */
[----:B------:R-:W-:-:S05]  /*0840*/  @!P1 LEA R13, R12, R13, 0x18 ;  /* 0x0000000d0c0d9211 */ /* 0x000fca00078ec0ff */
[----:B------:R-:W-:-:S05]  /*0850*/  @!P1 IMAD R0, R0, 0x4, R13 ;  /* 0x0000000400009824 */ /* 0x000fca00078e020d */
[----:B------:R3:W4:Y:S01]  /*0860*/  @!P1 LDS R2, [R0] ;  /* 0x0000000000029984 */ /* 0x0007220000000800 */
[----:B------:R-:W-:Y:S05]  /*0870*/  BRA.DIV UR4, `(.L_x_9) ;  /* 0x0000000604747947 */ /* 0x000fea000b800000 */
[----:B----4-:R-:W4:Y:S02]  /*0880*/  SHFL.BFLY PT, R3, R2, 0x10, 0x1f ;  /* 0x0e001f0002037f89 */ /* 0x010f2400000e0000 */
[----:B----4-:R-:W-:-:S05]  /*0890*/  FADD R3, R3, R2 ;  /* 0x0000000203037221 */ /* 0x010fca0000000000 */
[----:B---3--:R-:W3:Y:S02]  /*08a0*/  SHFL.BFLY PT, R0, R3, 0x8, 0x1f ;  /* 0x0d001f0003007f89 */ /* 0x008ee400000e0000 */
[----:B---3--:R-:W-:-:S05]  /*08b0*/  FADD R0, R3, R0 ;  /* 0x0000000003007221 */ /* 0x008fca0000000000 */
[----:B------:R-:W3:Y:S02]  /*08c0*/  SHFL.BFLY PT, R5, R0, 0x4, 0x1f ;  /* 0x0c801f0000057f89 */ /* 0x000ee400000e0000 */
[----:B---3--:R-:W-:-:S05]  /*08d0*/  FADD R5, R0, R5 ;  /* 0x0000000500057221 */ /* 0x008fca0000000000 */
[----:B------:R-:W3:Y:S02]  /*08e0*/  SHFL.BFLY PT, R4, R5, 0x2, 0x1f ;  /* 0x0c401f0005047f89 */ /* 0x000ee400000e0000 */
[----:B---3--:R-:W-:-:S05]  /*08f0*/  FADD R4, R5, R4 ;  /* 0x0000000405047221 */ /* 0x008fca0000000000 */
[----:B------:R3:W4:Y:S02]  /*0900*/  SHFL.BFLY PT, R13, R4, 0x1, 0x1f ;  /* 0x0c201f00040d7f89 */ /* 0x00072400000e0000 */
.L_x_23:
[----:B----4-:R-:W-:-:S05]  /*0910*/  FADD R13, R4, R13 ;  /* 0x0000000d040d7221 */ /* 0x010fca0000000000 */
[----:B------:R4:W-:Y:S02]  /*0920*/  @!P0 STS [R14+0x20], R13 ;  /* 0x0000200d0e008388 */ /* 0x0009e40000000800 */
.L_x_8:
[----:B------:R-:W-:Y:S05]  /*0930*/  WARPSYNC.ALL ;  /* 0x0000000000007948 */ /* 0x000fea0003800000 */
[----:B------:R-:W-:Y:S01]  /*0940*/  BAR.SYNC.DEFER_BLOCKING 0x0 ;  /* 0x0000000000007b1d */ /* 0x000fe20000010000 */
[----:B------:R-:W-:-:S13]  /*0950*/  ISETP.GE.AND P0, PT, R8, R11, PT ;  /* 0x0000000b0800720c */ /* 0x000fda0003f06270 */
[----:B------:R-:W-:Y:S05]  /*0960*/  @P0 EXIT ;  /* 0x000000000000094d */ /* 0x000fea0003800000 */
[----:B0---4-:R-:W0:Y:S01]  /*0970*/  LDS R14, [R14+0x20] ;  /* 0x000020000e0e7984 */ /* 0x011e220000000800 */
[----:B------:R-:W4:Y:S01]  /*0980*/  LDC.64 R2, c[0x0][0x388] ;  /* 0x0000e200ff027b82 */ /* 0x000f220000000a00 */
[----:B------:R-:W0:Y:S01]  /*0990*/  LDCU UR4, c[0x0][0x360] ;  /* 0x00006c00ff0477ac */ /* 0x000e220008000800 */
[----:B------:R-:W0:Y:S02]  /*09a0*/  LDCU UR5, c[0x0][0x390] ;  /* 0x00007200ff0577ac */ /* 0x000e240008000800 */
[----:B0-----:R-:W-:-:S04]  /*09b0*/  FADD R0, R14, 1.00000001335143196e-10 ;  /* 0x2edbe6ff0e007421 */ /* 0x001fc80000000000 */
[----:B---3--:R-:W-:-:S05]  /*09c0*/  VIADD R4, R0, 0x1800000 ;  /* 0x0180000000047836 */ /* 0x008fca0000000000 */
[----:B------:R-:W-:-:S04]  /*09d0*/  LOP3.LUT R4, R4, 0x7f800000, RZ, 0xc0, !PT ;  /* 0x7f80000004047812 */ /* 0x000fc800078ec0ff */
[----:B------:R-:W-:-:S13]  /*09e0*/  ISETP.GT.U32.AND P0, PT, R4, 0x1ffffff, PT ;  /* 0x01ffffff0400780c */ /* 0x000fda0003f04070 */
[----:B----4-:R-:W-:Y:S05]  /*09f0*/  @P0 BRA `(.L_x_10) ;  /* 0x00000000000c0947 */ /* 0x010fea0003800000 */
[----:B------:R-:W-:-:S07]  /*0a00*/  MOV R4, 0xa20 ;  /* 0x00000a2000047802 */ /* 0x000fce0000000f00 */
[----:B-12---:R-:W-:Y:S05]  /*0a10*/  CALL.REL.NOINC `($__internal_0_$__cuda_sm20_rcp_rn_f32_slowpath) ;  /* 0x0000000400987944 */ /* 0x006fea0003c00000 */
[----:B------:R-:W-:Y:S05]  /*0a20*/  BRA `(.L_x_11) ;  /* 0x0000000000107947 */ /* 0x000fea0003800000 */
.L_x_10:
[----:B------:R-:W0:Y:S02]  /*0a30*/  MUFU.RCP R5, R0 ;  /* 0x0000000000057308 */ /* 0x000e240000001000 */
[----:B0-----:R-:W-:-:S04]  /*0a40*/  FFMA R4, R0, R5, -1 ;  /* 0xbf80000000047423 */ /* 0x001fc80000000005 */
[----:B------:R-:W-:-:S04]  /*0a50*/  FADD.FTZ R4, -R4, -RZ ;  /* 0x800000ff04047221 */ /* 0x000fc80000010100 */
[----:B------:R-:W-:-:S07]  /*0a60*/  FFMA R0, R5, R4, R5 ;  /* 0x0000000405007223 */ /* 0x000fce0000000005 */
.L_x_11:
[----:B------:R-:W-:Y:S01]  /*0a70*/  ISETP.GE.AND P0, PT, R8, R7, PT ;  /* 0x000000070800720c */ /* 0x000fe20003f06270 */
[----:B------:R-:W-:-:S12]  /*0a80*/  IMAD R11, R6, UR5, R8 ;  /* 0x00000005060b7c24 */ /* 0x000fd8000f8e0208 */
[----:B0-----:R-:W0:Y:S02]  /*0a90*/  @!P0 LDC.64 R4, c[0x0][0x380] ;  /* 0x0000e000ff048b82 */ /* 0x001e240000000a00 */
[----:B0-----:R-:W-:-:S06]  /*0aa0*/  @!P0 IMAD.WIDE R4, R11, 0x2, R4 ;  /* 0x000000020b048825 */ /* 0x001fcc00078e0204 */
[----:B------:R-:W3:Y:S01]  /*0ab0*/  @!P0 LDG.E.U16.CONSTANT R4, desc[UR6][R4.64] ;  /* 0x0000000604048981 */ /* 0x000ee2000c1e9500 */
[----:B------:R-:W-:Y:S01]  /*0ac0*/  @!P0 MOV R13, 0x3bbb989d ;  /* 0x3bbb989d000d8802 */ /* 0x000fe20000000f00 */
[----:B------:R-:W-:Y:S02]  /*0ad0*/  @!P0 IMAD.MOV.U32 R15, RZ, RZ, 0x437c0000 ;  /* 0x437c0000ff0f8424 */ /* 0x000fe400078e00ff */
[----:B------:R-:W-:Y:S02]  /*0ae0*/  VIADD R8, R8, UR4 ;  /* 0x0000000408087c36 */ /* 0x000fe40008000000 */
[----:B---3--:R-:W-:Y:S02]  /*0af0*/  @!P0 HADD2.F32 R10, -RZ, R4.H0_H0 ;  /* 0x20000004ff0a8230 */ /* 0x008fe40000004100 */
[----:B------:R-:W-:-:S03]  /*0b00*/  HFMA2 R4, -RZ, RZ, 0, 0 ;  /* 0x00000000ff047431 */ /* 0x000fc600000001ff */
[----:B-1----:R-:W-:-:S04]  /*0b10*/  @!P0 FADD R10, -R9, R10 ;  /* 0x0000000a090a8221 */ /* 0x002fc80000000100 */
[----:B------:R-:W-:-:S04]  /*0b20*/  @!P0 FFMA.SAT R12, R10, R13, 0.5 ;  /* 0x3f0000000a0c8423 */ /* 0x000fc8000000200d */
[----:B------:R-:W-:-:S04]  /*0b30*/  @!P0 FFMA.RM R12, R12, R15, 12582913 ;  /* 0x4b4000010c0c8423 */ /* 0x000fc8000000400f */
[C---:B------:R-:W-:Y:S01]  /*0b40*/  @!P0 FADD R13, R12.reuse, -12583039 ;  /* 0xcb40007f0c0d8421 */ /* 0x040fe20000000000 */
[----:B------:R-:W-:-:S03]  /*0b50*/  @!P0 IMAD.SHL.U32 R12, R12, 0x800000, RZ ;  /* 0x008000000c0c8824 */ /* 0x000fc600078e00ff */
[----:B------:R-:W-:-:S04]  /*0b60*/  @!P0 FFMA R13, R10, 1.4426950216293334961, -R13 ;  /* 0x3fb8aa3b0a0d8823 */ /* 0x000fc8000000080d */
[----:B------:R-:W-:-:S06]  /*0b70*/  @!P0 FFMA R13, R10, 1.925963033500011079e-08, R13 ;  /* 0x32a570600a0d8823 */ /* 0x000fcc000000000d */
[----:B------:R-:W0:Y:S02]  /*0b80*/  @!P0 MUFU.EX2 R13, R13 ;  /* 0x0000000d000d8308 */ /* 0x000e240000000800 */
[----:B0-----:R-:W-:-:S04]  /*0b90*/  @!P0 FMUL R5, R12, R13 ;  /* 0x0000000d0c058220 */ /* 0x001fc80000400000 */
[----:B------:R-:W-:Y:S01]  /*0ba0*/  @!P0 FMUL R4, R0, R5 ;  /* 0x0000000500048220 */ /* 0x000fe20000400000 */
[----:B------:R-:W-:-:S04]  /*0bb0*/  ISETP.GE.AND P0, PT, R8, UR5, PT ;  /* 0x0000000508007c0c */ /* 0x000fc8000bf06270 */
[----:B------:R-:W-:Y:S01]  /*0bc0*/  F2FP.F16.F32.PACK_AB R10, RZ, R4 ;  /* 0x00000004ff0a723e */ /* 0x000fe200000000ff */
[----:B------:R-:W-:-:S05]  /*0bd0*/  IMAD.WIDE R4, R11, 0x2, R2 ;  /* 0x000000020b047825 */ /* 0x000fca00078e0202 */
[----:B------:R0:W-:Y:S03]  /*0be0*/  STG.E.U16 desc[UR6][R4.64], R10 ;  /* 0x0000000a04007986 */ /* 0x0001e6000c101506 */
[----:B------:R-:W-:Y:S05]  /*0bf0*/  @!P0 BRA `(.L_x_11) ;  /* 0xfffffffc009c8947 */ /* 0x000fea000383ffff */
[----:B------:R-:W-:Y:S05]  /*0c00*/  EXIT ;  /* 0x000000000000794d */ /* 0x000fea0003800000 */
.L_x_4:
[----:B------:R-:W-:Y:S01]  /*0c10*/  IMAD.MOV.U32 R16, RZ, RZ, 0x10 ;  /* 0x00000010ff107424 */ /* 0x000fe200078e00ff */
[----:B------:R-:W-:Y:S01]  /*0c20*/  MOV R17, 0x1f ;  /* 0x0000001f00117802 */ /* 0x000fe20000000f00 */
[----:B------:R-:W-:-:S07]  /*0c30*/  IMAD.MOV.U32 R15, RZ, RZ, -0x1 ;  /* 0xffffffffff0f7424 */ /* 0x000fce00078e00ff */
[----:B01----:R-:W-:Y:S05]  /*0c40*/  WARPSYNC.COLLECTIVE R15, `(.L_x_12) ;  /* 0x000000000f087348 */ /* 0x003fea0003c00000 */
[----:B-1----:R1:W2:Y:S02]  /*0c50*/  SHFL.BFLY P1, R13, R2, R16, R17 ;  /* 0x0c000010020d7389 */ /* 0x0022a40000020011 */
[----:B012---:R-:W-:Y:S05]  /*0c60*/  ENDCOLLECTIVE ;  /* 0x000000000000791b */ /* 0x007fea0003800000 */
.L_x_12:
[----:B------:R-:W-:Y:S02]  /*0c70*/  IMAD.MOV.U32 R16, RZ, RZ, 0x8 ;  /* 0x00000008ff107424 */ /* 0x000fe400078e00ff */
[----:B------:R-:W-:-:S05]  /*0c80*/  IMAD.MOV.U32 R3, RZ, RZ, R13 ;  /* 0x000000ffff037224 */ /* 0x000fca00078e000d */
[----:B------:R-:W-:-:S04]  /*0c90*/  FMNMX R3, R3, R2, !PT ;  /* 0x0000000203037209 */ /* 0x000fc80007800000 */
[----:B------:R-:W-:-:S07]  /*0ca0*/  MOV R2, R3 ;  /* 0x0000000300027202 */ /* 0x000fce0000000f00 */
[----:B------:R-:W-:Y:S05]  /*0cb0*/  WARPSYNC.COLLECTIVE R15, `(.L_x_13) ;  /* 0x000000000f087348 */ /* 0x000fea0003c00000 */
[----:B------:R0:W1:Y:S02]  /*0cc0*/  SHFL.BFLY P1, R13, R2, R16, R17 ;  /* 0x0c000010020d7389 */ /* 0x0000640000020011 */
[----:B01----:R-:W-:Y:S05]  /*0cd0*/  ENDCOLLECTIVE ;  /* 0x000000000000791b */ /* 0x003fea0003800000 */
.L_x_13:
[----:B------:R-:W-:Y:S02]  /*0ce0*/  IMAD.MOV.U32 R16, RZ, RZ, 0x4 ;  /* 0x00000004ff107424 */ /* 0x000fe400078e00ff */
[----:B------:R-:W-:-:S05]  /*0cf0*/  IMAD.MOV.U32 R4, RZ, RZ, R13 ;  /* 0x000000ffff047224 */ /* 0x000fca00078e000d */
[----:B------:R-:W-:-:S04]  /*0d00*/  FMNMX R4, R3, R4, !PT ;  /* 0x0000000403047209 */ /* 0x000fc80007800000 */
[----:B------:R-:W-:-:S07]  /*0d10*/  MOV R2, R4 ;  /* 0x0000000400027202 */ /* 0x000fce0000000f00 */
[----:B------:R-:W-:Y:S05]  /*0d20*/  WARPSYNC.COLLECTIVE R15, `(.L_x_14) ;  /* 0x000000000f087348 */ /* 0x000fea0003c00000 */
[----:B------:R0:W1:Y:S02]  /*0d30*/  SHFL.BFLY P1, R13, R2, R16, R17 ;  /* 0x0c000010020d7389 */ /* 0x0000640000020011 */
[----:B01----:R-:W-:Y:S05]  /*0d40*/  ENDCOLLECTIVE ;  /* 0x000000000000791b */ /* 0x003fea0003800000 */
.L_x_14:
[----:B------:R-:W-:Y:S02]  /*0d50*/  IMAD.MOV.U32 R16, RZ, RZ, 0x2 ;  /* 0x00000002ff107424 */ /* 0x000fe400078e00ff */
[----:B------:R-:W-:-:S05]  /*0d60*/  IMAD.MOV.U32 R5, RZ, RZ, R13 ;  /* 0x000000ffff057224 */ /* 0x000fca00078e000d */
[----:B------:R-:W-:-:S04]  /*0d70*/  FMNMX R5, R4, R5, !PT ;  /* 0x0000000504057209 */ /* 0x000fc80007800000 */
[----:B------:R-:W-:-:S07]  /*0d80*/  MOV R2, R5 ;  /* 0x0000000500027202 */ /* 0x000fce0000000f00 */
[----:B------:R-:W-:Y:S05]  /*0d90*/  WARPSYNC.COLLECTIVE R15, `(.L_x_15) ;  /* 0x000000000f087348 */ /* 0x000fea0003c00000 */
[----:B------:R0:W1:Y:S02]  /*0da0*/  SHFL.BFLY P1, R13, R2, R16, R17 ;  /* 0x0c000010020d7389 */ /* 0x0000640000020011 */
[----:B01----:R-:W-:Y:S05]  /*0db0*/  ENDCOLLECTIVE ;  /* 0x000000000000791b */ /* 0x003fea0003800000 */
.L_x_15:
[----:B------:R-:W-:Y:S02]  /*0dc0*/  IMAD.MOV.U32 R16, RZ, RZ, 0x1 ;  /* 0x00000001ff107424 */ /* 0x000fe400078e00ff */
[----:B------:R-:W-:-:S05]  /*0dd0*/  IMAD.MOV.U32 R12, RZ, RZ, R13 ;  /* 0x000000ffff0c7224 */ /* 0x000fca00078e000d */
[----:B------:R-:W-:-:S04]  /*0de0*/  FMNMX R12, R5, R12, !PT ;  /* 0x0000000c050c7209 */ /* 0x000fc80007800000 */
[----:B------:R-:W-:-:S07]  /*0df0*/  MOV R2, R12 ;  /* 0x0000000c00027202 */ /* 0x000fce0000000f00 */
[----:B------:R-:W-:Y:S05]  /*0e00*/  WARPSYNC.COLLECTIVE R15, `(.L_x_16) ;  /* 0x000000000f087348 */ /* 0x000fea0003c00000 */
[----:B------:R0:W1:Y:S02]  /*0e10*/  SHFL.BFLY P1, R13, R2, R16, R17 ;  /* 0x0c000010020d7389 */ /* 0x0000640000020011 */
[----:B01----:R-:W-:Y:S05]  /*0e20*/  ENDCOLLECTIVE ;  /* 0x000000000000791b */ /* 0x003fea0003800000 */
.L_x_16:
[----:B------:R-:W-:Y:S01]  /*0e30*/  MOV R9, R13 ;  /* 0x0000000d00097202 */ /* 0x000fe20000000f00 */
[----:B------:R-:W-:Y:S06]  /*0e40*/  BRA `(.L_x_17) ;  /* 0xfffffff400847947 */ /* 0x000fec000383ffff */
.L_x_9:
[----:B--2---:R-:W-:Y:S02]  /*0e50*/  HFMA2 R17, -RZ, RZ, 0, 1.847743988037109375e-06 ;  /* 0x0000001fff117431 */ /* 0x004fe400000001ff */
[----:B------:R-:W-:Y:S02]  /*0e60*/  IMAD.MOV.U32 R16, RZ, RZ, 0x10 ;  /* 0x00000010ff107424 */ /* 0x000fe400078e00ff */
[----:B------:R-:W-:-:S07]  /*0e70*/  IMAD.MOV.U32 R15, RZ, RZ, -0x1 ;  /* 0xffffffffff0f7424 */ /* 0x000fce00078e00ff */
[----:B01-34-:R-:W-:Y:S05]  /*0e80*/  WARPSYNC.COLLECTIVE R15, `(.L_x_18) ;  /* 0x000000000f087348 */ /* 0x01bfea0003c00000 */
[----:B----4-:R2:W4:Y:S02]  /*0e90*/  SHFL.BFLY P1, R13, R2, R16, R17 ;  /* 0x0c000010020d7389 */ /* 0x0105240000020011 */
[----:B01234-:R-:W-:Y:S05]  /*0ea0*/  ENDCOLLECTIVE ;  /* 0x000000000000791b */ /* 0x01ffea0003800000 */
.L_x_18:
[----:B------:R-:W-:Y:S01]  /*0eb0*/  HFMA2 R16, -RZ, RZ, 0, 4.76837158203125e-07 ;  /* 0x00000008ff107431 */ /* 0x000fe200000001ff */
[----:B------:R-:W-:-:S05]  /*0ec0*/  MOV R3, R13 ;  /* 0x0000000d00037202 */ /* 0x000fca0000000f00 */
[----:B------:R-:W-:-:S04]  /*0ed0*/  FADD R3, R3, R2 ;  /* 0x0000000203037221 */ /* 0x000fc80000000000 */
[----:B------:R-:W-:-:S07]  /*0ee0*/  IMAD.MOV.U32 R2, RZ, RZ, R3 ;  /* 0x000000ffff027224 */ /* 0x000fce00078e0003 */
[----:B------:R-:W-:Y:S05]  /*0ef0*/  WARPSYNC.COLLECTIVE R15, `(.L_x_19) ;  /* 0x000000000f087348 */ /* 0x000fea0003c00000 */
[----:B------:R0:W1:Y:S02]  /*0f00*/  SHFL.BFLY P1, R13, R2, R16, R17 ;  /* 0x0c000010020d7389 */ /* 0x0000640000020011 */
[----:B01----:R-:W-:Y:S05]  /*0f10*/  ENDCOLLECTIVE ;  /* 0x000000000000791b */ /* 0x003fea0003800000 */
.L_x_19:
[----:B------:R-:W-:Y:S02]  /*0f20*/  IMAD.MOV.U32 R16, RZ, RZ, 0x4 ;  /* 0x00000004ff107424 */ /* 0x000fe400078e00ff */
[----:B------:R-:W-:-:S04]  /*0f30*/  IMAD.MOV.U32 R0, RZ, RZ, R13 ;  /* 0x000000ffff007224 */ /* 0x000fc800078e000d */
[----:B------:R-:W-:-:S05]  /*0f40*/  FADD R0, R3, R0 ;  /* 0x0000000003007221 */ /* 0x000fca0000000000 */
[----:B------:R-:W-:-:S07]  /*0f50*/  MOV R2, R0 ;  /* 0x0000000000027202 */ /* 0x000fce0000000f00 */
[----:B------:R-:W-:Y:S05]  /*0f60*/  WARPSYNC.COLLECTIVE R15, `(.L_x_20) ;  /* 0x000000000f087348 */ /* 0x000fea0003c00000 */
[----:B------:R0:W1:Y:S02]  /*0f70*/  SHFL.BFLY P1, R13, R2, R16, R17 ;  /* 0x0c000010020d7389 */ /* 0x0000640000020011 */
[----:B01----:R-:W-:Y:S05]  /*0f80*/  ENDCOLLECTIVE ;  /* 0x000000000000791b */ /* 0x003fea0003800000 */
.L_x_20:
[----:B------:R-:W-:Y:S01]  /*0f90*/  HFMA2 R16, -RZ, RZ, 0, 1.1920928955078125e-07 ;  /* 0x00000002ff107431 */ /* 0x000fe200000001ff */
[----:B------:R-:W-:-:S05]  /*0fa0*/  MOV R5, R13 ;  /* 0x0000000d00057202 */ /* 0x000fca0000000f00 */
[----:B------:R-:W-:-:S04]  /*0fb0*/  FADD R5, R0, R5 ;  /* 0x0000000500057221 */ /* 0x000fc80000000000 */
[----:B------:R-:W-:-:S07]  /*0fc0*/  IMAD.MOV.U32 R2, RZ, RZ, R5 ;  /* 0x000000ffff027224 */ /* 0x000fce00078e0005 */
[----:B------:R-:W-:Y:S05]  /*0fd0*/  WARPSYNC.COLLECTIVE R15, `(.L_x_21) ;  /* 0x000000000f087348 */ /* 0x000fea0003c00000 */
[----:B------:R0:W1:Y:S02]  /*0fe0*/  SHFL.BFLY P1, R13, R2, R16, R17 ;  /* 0x0c000010020d7389 */ /* 0x0000640000020011 */
[----:B01----:R-:W-:Y:S05]  /*0ff0*/  ENDCOLLECTIVE ;  /* 0x000000000000791b */ /* 0x003fea0003800000 */
.L_x_21:
[----:B------:R-:W-:Y:S02]  /*1000*/  IMAD.MOV.U32 R16, RZ, RZ, 0x1 ;  /* 0x00000001ff107424 */ /* 0x000fe400078e00ff */
[----:B------:R-:W-:-:S04]  /*1010*/  IMAD.MOV.U32 R4, RZ, RZ, R13 ;  /* 0x000000ffff047224 */ /* 0x000fc800078e000d */
[----:B------:R-:W-:-:S05]  /*1020*/  FADD R4, R5, R4 ;  /* 0x0000000405047221 */ /* 0x000fca0000000000 */
[----:B------:R-:W-:-:S07]  /*1030*/  MOV R2, R4 ;  /* 0x0000000400027202 */ /* 0x000fce0000000f00 */
[----:B------:R-:W-:Y:S05]  /*1040*/  WARPSYNC.COLLECTIVE R15, `(.L_x_22) ;  /* 0x000000000f087348 */ /* 0x000fea0003c00000 */
[----:B------:R0:W1:Y:S02]  /*1050*/  SHFL.BFLY P1, R13, R2, R16, R17 ;  /* 0x0c000010020d7389 */ /* 0x0000640000020011 */
[----:B01----:R-:W-:Y:S05]  /*1060*/  ENDCOLLECTIVE ;  /* 0x000000000000791b */ /* 0x003fea0003800000 */
.L_x_22:
[----:B------:R-:W-:Y:S05]  /*1070*/  BRA `(.L_x_23) ;  /* 0xfffffff800247947 */ /* 0x000fea000383ffff */
        .weak           $__internal_0_$__cuda_sm20_rcp_rn_f32_slowpath
        .type           $__internal_0_$__cuda_sm20_rcp_rn_f32_slowpath,@function
        .size           $__internal_0_$__cuda_sm20_rcp_rn_f32_slowpath,(.L_x_56 - $__internal_0_$__cuda_sm20_rcp_rn_f32_slowpath)
$__internal_0_$__cuda_sm20_rcp_rn_f32_slowpath:
[----:B------:R-:W-:-:S04]  /*1080*/  SHF.L.U32 R5, R0, 0x1, RZ ;  /* 0x0000000100057819 */ /* 0x000fc800000006ff */
[----:B------:R-:W-:-:S04]  /*1090*/  SHF.R.U32.HI R5, RZ, 0x18, R5 ;  /* 0x00000018ff057819 */ /* 0x000fc80000011605 */
[----:B------:R-:W-:-:S13]  /*10a0*/  ISETP.NE.U32.AND P0, PT, R5, RZ, PT ;  /* 0x000000ff0500720c */ /* 0x000fda0003f05070 */
[----:B------:R-:W-:Y:S05]  /*10b0*/  @P0 BRA `(.L_x_24) ;  /* 0x00000000002c0947 */ /* 0x000fea0003800000 */
[----:B------:R-:W-:-:S05]  /*10c0*/  IMAD.SHL.U32 R5, R0, 0x2, RZ ;  /* 0x0000000200057824 */ /* 0x000fca00078e00ff */
[----:B------:R-:W-:-:S13]  /*10d0*/  ISETP.NE.AND P0, PT, R5, RZ, PT ;  /* 0x000000ff0500720c */ /* 0x000fda0003f05270 */
[----:B------:R2:W3:Y:S01]  /*10e0*/  @!P0 MUFU.RCP R5, R0 ;  /* 0x0000000000058308 */ /* 0x0004e20000001000 */
[----:B------:R-:W-:Y:S05]  /*10f0*/  @!P0 BRA `(.L_x_25) ;  /* 0x0000000000a48947 */ /* 0x000fea0003800000 */
[----:B------:R-:W-:-:S04]  /*1100*/  FFMA R10, R0, 1.84467440737095516160e+19, RZ ;  /* 0x5f800000000a7823 */ /* 0x000fc800000000ff */
[----:B---3--:R-:W2:Y:S02]  /*1110*/  MUFU.RCP R5, R10 ;  /* 0x0000000a00057308 */ /* 0x008ea40000001000 */
[----:B--2---:R-:W-:-:S04]  /*1120*/  FFMA R0, R10, R5, -1 ;  /* 0xbf8000000a007423 */ /* 0x004fc80000000005 */
[----:B------:R-:W-:-:S04]  /*1130*/  FADD.FTZ R0, -R0, -RZ ;  /* 0x800000ff00007221 */ /* 0x000fc80000010100 */
[----:B------:R-:W-:-:S04]  /*1140*/  FFMA R0, R5, R0, R5 ;  /* 0x0000000005007223 */ /* 0x000fc80000000005 */
[----:B------:R-:W-:Y:S01]  /*1150*/  FFMA R5, R0, 1.84467440737095516160e+19, RZ ;  /* 0x5f80000000057823 */ /* 0x000fe200000000ff */
[----:B------:R-:W-:Y:S06]  /*1160*/  BRA `(.L_x_25) ;  /* 0x0000000000887947 */ /* 0x000fec0003800000 */
.L_x_24:
[----:B------:R-:W-:-:S04]  /*1170*/  IADD3 R10, PT, PT, R5, -0xfd, RZ ;  /* 0xffffff03050a7810 */ /* 0x000fc80007ffe0ff */
[----:B------:R-:W-:-:S13]  /*1180*/  ISETP.GT.U32.AND P0, PT, R10, 0x1, PT ;  /* 0x000000010a00780c */ /* 0x000fda0003f04070 */
[----:B------:R-:W-:Y:S05]  /*1190*/  @P0 BRA `(.L_x_26) ;  /* 0x0000000000780947 */ /* 0x000fea0003800000 */
[----:B------:R-:W-:Y:S01]  /*11a0*/  LOP3.LUT R11, R0, 0x7fffff, RZ, 0xc0, !PT ;  /* 0x007fffff000b7812 */ /* 0x000fe200078ec0ff */
[----:B------:R-:W-:-:S03]  /*11b0*/  IMAD.MOV.U32 R15, RZ, RZ, 0x3 ;  /* 0x00000003ff0f7424 */ /* 0x000fc600078e00ff */
[----:B------:R-:W-:Y:S02]  /*11c0*/  LOP3.LUT R11, R11, 0x3f800000, RZ, 0xfc, !PT ;  /* 0x3f8000000b0b7812 */ /* 0x000fe400078efcff */
[----:B------:R-:W-:Y:S02]  /*11d0*/  SHF.L.U32 R16, R15, R10, RZ ;  /* 0x0000000a0f107219 */ /* 0x000fe400000006ff */
[----:B------:R-:W0:Y:S02]  /*11e0*/  MUFU.RCP R12, R11 ;  /* 0x0000000b000c7308 */ /* 0x000e240000001000 */
[----:B0-----:R-:W-:-:S04]  /*11f0*/  FFMA R13, R11, R12, -1 ;  /* 0xbf8000000b0d7423 */ /* 0x001fc8000000000c */
[----:B------:R-:W-:-:S04]  /*1200*/  FADD.FTZ R13, -R13, -RZ ;  /* 0x800000ff0d0d7221 */ /* 0x000fc80000010100 */
[CCC-:B------:R-:W-:Y:S01]  /*1210*/  FFMA.RM R14, R12.reuse, R13.reuse, R12.reuse ;  /* 0x0000000d0c0e7223 */ /* 0x1c0fe2000000400c */
[----:B------:R-:W-:-:S04]  /*1220*/  FFMA.RP R13, R12, R13, R12 ;  /* 0x0000000d0c0d7223 */ /* 0x000fc8000000800c */
[C---:B------:R-:W-:Y:S02]  /*1230*/  LOP3.LUT R12, R14.reuse, 0x7fffff, RZ, 0xc0, !PT ;  /* 0x007fffff0e0c7812 */ /* 0x040fe400078ec0ff */
[----:B------:R-:W-:Y:S02]  /*1240*/  FSETP.NEU.FTZ.AND P0, PT, R14, R13, PT ;  /* 0x0000000d0e00720b */ /* 0x000fe40003f1d000 */
[----:B------:R-:W-:Y:S02]  /*1250*/  LOP3.LUT R13, R12, 0x800000, RZ, 0xfc, !PT ;  /* 0x008000000c0d7812 */ /* 0x000fe400078efcff */
[----:B------:R-:W-:Y:S02]  /*1260*/  SEL R12, RZ, 0xffffffff, !P0 ;  /* 0xffffffffff0c7807 */ /* 0x000fe40004000000 */
[----:B------:R-:W-:Y:S02]  /*1270*/  LOP3.LUT R11, R16, R13, RZ, 0xc0, !PT ;  /* 0x0000000d100b7212 */ /* 0x000fe400078ec0ff */
[----:B------:R-:W-:-:S02]  /*1280*/  IADD3 R12, PT, PT, -R12, RZ, RZ ;  /* 0x000000ff0c0c7210 */ /* 0x000fc40007ffe1ff */
[-C--:B------:R-:W-:Y:S02]  /*1290*/  SHF.R.U32.HI R11, RZ, R10.reuse, R11 ;  /* 0x0000000aff0b7219 */ /* 0x080fe4000001160b */
[----:B------:R-:W-:Y:S02]  /*12a0*/  LOP3.LUT P1, RZ, R12, R10, R13, 0xf8, !PT ;  /* 0x0000000a0cff7212 */ /* 0x000fe4000782f80d */
[C---:B------:R-:W-:Y:S02]  /*12b0*/  LOP3.LUT P0, RZ, R11.reuse, 0x1, RZ, 0xc0, !PT ;  /* 0x000000010bff7812 */ /* 0x040fe4000780c0ff */
[----:B------:R-:W-:-:S04]  /*12c0*/  LOP3.LUT P2, RZ, R11, 0x2, RZ, 0xc0, !PT ;  /* 0x000000020bff7812 */ /* 0x000fc8000784c0ff */
[----:B------:R-:W-:Y:S02]  /*12d0*/  PLOP3.LUT P0, PT, P0, P1, P2, 0xe0, 0x0 ;  /* 0x000000000000781c */ /* 0x000fe40000703c20 */
[----:B------:R-:W-:Y:S02]  /*12e0*/  LOP3.LUT P1, RZ, R0, 0x7fffff, RZ, 0xc0, !PT ;  /* 0x007fffff00ff7812 */ /* 0x000fe4000782c0ff */
[----:B------:R-:W-:-:S05]  /*12f0*/  SEL R10, RZ, 0x1, !P0 ;  /* 0x00000001ff0a7807 */ /* 0x000fca0004000000 */
[----:B------:R-:W-:-:S05]  /*1300*/  IMAD.MOV R10, RZ, RZ, -R10 ;  /* 0x000000ffff0a7224 */ /* 0x000fca00078e0a0a */
[----:B------:R-:W-:Y:S02]  /*1310*/  ISETP.GE.AND P0, PT, R10, RZ, PT ;  /* 0x000000ff0a00720c */ /* 0x000fe40003f06270 */
[----:B------:R-:W-:-:S04]  /*1320*/  IADD3 R10, PT, PT, R5, -0xfc, RZ ;  /* 0xffffff04050a7810 */ /* 0x000fc80007ffe0ff */
[----:B------:R-:W-:-:S07]  /*1330*/  SHF.R.U32.HI R5, RZ, R10, R13 ;  /* 0x0000000aff057219 */ /* 0x000fce000001160d */
[----:B------:R-:W-:-:S05]  /*1340*/  @!P0 VIADD R5, R5, 0x1 ;  /* 0x0000000105058836 */ /* 0x000fca0000000000 */
[----:B------:R-:W-:-:S04]  /*1350*/  @!P1 SHF.L.U32 R5, R5, 0x1, RZ ;  /* 0x0000000105059819 */ /* 0x000fc800000006ff */
[----:B------:R-:W-:Y:S01]  /*1360*/  LOP3.LUT R5, R5, 0x80000000, R0, 0xf8, !PT ;  /* 0x8000000005057812 */ /* 0x000fe200078ef800 */
[----:B------:R-:W-:Y:S06]  /*1370*/  BRA `(.L_x_25) ;  /* 0x0000000000047947 */ /* 0x000fec0003800000 */
.L_x_26:
[----:B------:R0:W1:Y:S02]  /*1380*/  MUFU.RCP R5, R0 ;  /* 0x0000000000057308 */ /* 0x0000640000001000 */
.L_x_25:
[----:B0123--:R-:W-:Y:S02]  /*1390*/  IMAD.MOV.U32 R0, RZ, RZ, R5 ;  /* 0x000000ffff007224 */ /* 0x00ffe400078e0005 */
[----:B------:R-:W-:-:S04]  /*13a0*/  HFMA2 R5, -RZ, RZ, 0, 0 ;  /* 0x00000000ff057431 */ /* 0x000fc800000001ff */
[----:B------:R-:W-:Y:S05]  /*13b0*/  RET.REL.NODEC R4 `(_ZN7adaattn7kernels21online_softmax_kernelI6__halfEEvPKT_PS3_ib) ;  /* 0xffffffec04107950 */ /* 0x000fea0003c3ffff */
.L_x_27:
[----:B------:R-:W-:-:S00]  /*13c0*/  BRA `(.L_x_27) ;  /* 0xfffffffc00fc7947 */ /* 0x000fc0000383ffff */
[----:B------:R-:W-:-:S00]  /*13d0*/  NOP ;  /* 0x0000000000007918 */ /* 0x000fc00000000000 */
        /* <DEDUP_REMOVED lines=10> */
.L_x_56:


//--------------------- .text._ZN7adaattn7kernels21online_softmax_kernelIfEEvPKT_PS2_ib --------------------------
	.section	.text._ZN7adaattn7kernels21online_softmax_kernelIfEEvPKT_PS2_ib,"ax",@progbits
	.align	128
        .global         _ZN7adaattn7kernels21online_softmax_kernelIfEEvPKT_PS2_ib
        .type           _ZN7adaattn7kernels21online_softmax_kernelIfEEvPKT_PS2_ib,@function
        .size           _ZN7adaattn7kernels21online_softmax_kernelIfEEvPKT_PS2_ib,(.L_x_57 - _ZN7adaattn7kernels21online_softmax_kernelIfEEvPKT_PS2_ib)
        .other          _ZN7adaattn7kernels21online_softmax_kernelIfEEvPKT_PS2_ib,@"STO_CUDA_ENTRY STV_DEFAULT"
_ZN7adaattn7kernels21online_softmax_kernelIfEEvPKT_PS2_ib:
.text._ZN7adaattn7kernels21online_softmax_kernelIfEEvPKT_PS2_ib:
        /* <DEDUP_REMOVED lines=11> */
[----:B0-----:R-:W-:-:S04]  /*00b0*/  VIADDMNMX R3, R7, 0x1, R0, PT ;  /* 0x0000000107037846 */ /* 0x001fc80003800100 */
[----:B------:R-:W-:Y:S01]  /*00c0*/  SEL R2, R3, R0, P0 ;  /* 0x0000000003027207 */ /* 0x000fe20000000000 */
[----:B----4-:R-:W-:-:S03]  /*00d0*/  IMAD R3, R0, UR5, R7 ;  /* 0x0000000500037c24 */ /* 0x010fc6000f8e0207 */
[----:B--2---:R-:W-:-:S13]  /*00e0*/  ISETP.GE.AND P0, PT, R5, R2, PT ;  /* 0x000000020500720c */ /* 0x004fda0003f06270 */
[----:B---3--:R-:W-:Y:S05]  /*00f0*/  @P0 BRA `(.L_x_29) ;  /* 0x00000000002c0947 */ /* 0x008fea0003800000 */
[----:B------:R-:W0:Y:S01]  /*0100*/  LDC R4, c[0x0][0x360] ;  /* 0x0000d800ff047b82 */ /* 0x000e220000000800 */
[----:B------:R-:W-:Y:S01]  /*0110*/  IMAD.MOV.U32 R10, RZ, RZ, -0x800001 ;  /* 0xff7fffffff0a7424 */ /* 0x000fe200078e00ff */
[----:B------:R-:W-:-:S06]  /*0120*/  MOV R11, R5 ;  /* 0x00000005000b7202 */ /* 0x000fcc0000000f00 */
[----:B------:R-:W1:Y:S02]  /*0130*/  LDC.64 R8, c[0x0][0x380] ;  /* 0x0000e000ff087b82 */ /* 0x000e640000000a00 */
.L_x_30:
[----:B------:R-:W-:-:S04]  /*0140*/  IMAD R7, R3, R0, R11 ;  /* 0x0000000003077224 */ /* 0x000fc800078e020b */
[----:B-1----:R-:W-:-:S06]  /*0150*/  IMAD.WIDE R6, R7, 0x4, R8 ;  /* 0x0000000407067825 */ /* 0x002fcc00078e0208 */
[----:B------:R-:W2:Y:S01]  /*0160*/  LDG.E.CONSTANT R7, desc[UR6][R6.64] ;  /* 0x0000000606077981 */ /* 0x000ea2000c1e9900 */
[----:B0-----:R-:W-:-:S05]  /*0170*/  IMAD.IADD R11, R4, 0x1, R11 ;  /* 0x00000001040b7824 */ /* 0x001fca00078e020b */
[----:B------:R-:W-:Y:S02]  /*0180*/  ISETP.GE.AND P0, PT, R11, R2, PT ;  /* 0x000000020b00720c */ /* 0x000fe40003f06270 */
[----:B--2---:R-:W-:-:S11]  /*0190*/  FMNMX R10, R7, R10, !PT ;  /* 0x0000000a070a7209 */ /* 0x004fd60007800000 */
[----:B------:R-:W-:Y:S05]  /*01a0*/  @!P0 BRA `(.L_x_30) ;  /* 0xfffffffc00e48947 */ /* 0x000fea000383ffff */
.L_x_29:
[----:B------:R-:W-:Y:S05]  /*01b0*/  BSYNC.RECONVERGENT B0 ;  /* 0x0000000000007941 */ /* 0x000fea0003800200 */
.L_x_28:
        /* <DEDUP_REMOVED lines=10> */
[----:B-1----:R-:W-:Y:S02]  /*0260*/  @!P0 LEA R7, R13, R10, 0x18 ;  /* 0x0000000a0d078211 */ /* 0x002fe400078ec0ff */
[----:B0-----:R-:W-:Y:S02]  /*0270*/  FMNMX R11, R9, R6, !PT ;  /* 0x00000006090b7209 */ /* 0x001fe40007800000 */
[----:B------:R-:W-:-:S03]  /*0280*/  SHF.R.U32.HI R6, RZ, 0x5, R5 ;  /* 0x00000005ff067819 */ /* 0x000fc60000011605 */
[----:B------:R-:W0:Y:S02]  /*0290*/  SHFL.BFLY PT, R12, R11, 0x1, 0x1f ;  /* 0x0c201f000b0c7f89 */ /* 0x000e2400000e0000 */
        /* <DEDUP_REMOVED lines=27> */
.L_x_45:
[----:B------:R-:W2:Y:S01]  /*0450*/  @!P0 S2R R8, SR_CgaCtaId ;  /* 0x0000000000088919 */ /* 0x000ea20000008800 */
[----:B------:R-:W-:Y:S02]  /*0460*/  @!P0 MOV R7, 0x400 ;  /* 0x0000040000078802 */ /* 0x000fe40000000f00 */
[----:B-1----:R-:W-:Y:S02]  /*0470*/  FMNMX R12, R11, R12, !PT ;  /* 0x0000000c0b0c7209 */ /* 0x002fe40007800000 */
[----:B--2---:R-:W-:-:S05]  /*0480*/  @!P0 LEA R7, R8, R7, 0x18 ;  /* 0x0000000708078211 */ /* 0x004fca00078ec0ff */
[----:B------:R1:W-:Y:S02]  /*0490*/  @!P0 STS [R7], R12 ;  /* 0x0000000c07008388 */ /* 0x0003e40000000800 */
.L_x_31:
[----:B------:R-:W-:Y:S05]  /*04a0*/  WARPSYNC.ALL ;  /* 0x0000000000007948 */ /* 0x000fea0003800000 */
[----:B------:R-:W-:Y:S01]  /*04b0*/  ISETP.GE.AND P0, PT, R5, R2, PT ;  /* 0x000000020500720c */ /* 0x000fe20003f06270 */
[----:B------:R-:W1:Y:S01]  /*04c0*/  S2R R10, SR_CgaCtaId ;  /* 0x00000000000a7919 */ /* 0x000e620000008800 */
[----:B0-----:R-:W-:Y:S01]  /*04d0*/  MOV R11, 0x400 ;  /* 0x00000400000b7802 */ /* 0x001fe20000000f00 */
[----:B------:R-:W-:Y:S01]  /*04e0*/  BSSY.RECONVERGENT B0, `(.L_x_33) ;  /* 0x000001b000007945 */ /* 0x000fe20003800200 */
[----:B------:R-:W-:Y:S01]  /*04f0*/  IMAD.MOV.U32 R13, RZ, RZ, RZ ;  /* 0x000000ffff0d7224 */ /* 0x000fe200078e00ff */
[----:B------:R-:W-:Y:S01]  /*0500*/  BAR.SYNC.DEFER_BLOCKING 0x0 ;  /* 0x0000000000007b1d */ /* 0x000fe20000010000 */
[----:B-1----:R-:W-:-:S05]  /*0510*/  LEA R12, R10, R11, 0x18 ;  /* 0x0000000b0a0c7211 */ /* 0x002fca00078ec0ff */
[----:B------:R0:W1:Y:S02]  /*0520*/  LDS R7, [R12] ;  /* 0x000000000c077984 */ /* 0x0000640000000800 */
[----:B------:R-:W-:Y:S05]  /*0530*/  @P0 BRA `(.L_x_34) ;  /* 0x0000000000540947 */ /* 0x000fea0003800000 */
[----:B------:R-:W2:Y:S01]  /*0540*/  LDC R20, c[0x0][0x360] ;  /* 0x0000d800ff147b82 */ /* 0x000ea20000000800 */
[----:B------:R-:W-:Y:S02]  /*0550*/  HFMA2 R13, -RZ, RZ, 0, 0 ;  /* 0x00000000ff0d7431 */ /* 0x000fe400000001ff */
[----:B------:R-:W-:-:S05]  /*0560*/  IMAD.MOV.U32 R17, RZ, RZ, R5 ;  /* 0x000000ffff117224 */ /* 0x000fca00078e0005 */
[----:B------:R-:W3:Y:S02]  /*0570*/  LDC.64 R8, c[0x0][0x380] ;  /* 0x0000e000ff087b82 */ /* 0x000ee40000000a00 */
.L_x_35:
[----:B------:R-:W-:-:S04]  /*0580*/  IMAD R15, R3, R0, R17 ;  /* 0x00000000030f7224 */ /* 0x000fc800078e0211 */
[----:B---3--:R-:W-:-:S06]  /*0590*/  IMAD.WIDE R14, R15, 0x4, R8 ;  /* 0x000000040f0e7825 */ /* 0x008fcc00078e0208 */
[----:B------:R-:W1:Y:S01]  /*05a0*/  LDG.E.CONSTANT R14, desc[UR6][R14.64] ;  /* 0x000000060e0e7981 */ /* 0x000e62000c1e9900 */
[----:B------:R-:W-:Y:S01]  /*05b0*/  IMAD.MOV.U32 R19, RZ, RZ, 0x3bbb989d ;  /* 0x3bbb989dff137424 */ /* 0x000fe200078e00ff */
[----:B------:R-:W-:Y:S01]  /*05c0*/  MOV R21, 0x437c0000 ;  /* 0x437c000000157802 */ /* 0x000fe20000000f00 */
[----:B--2---:R-:W-:-:S05]  /*05d0*/  IMAD.IADD R17, R20, 0x1, R17 ;  /* 0x0000000114117824 */ /* 0x004fca00078e0211 */
[----:B------:R-:W-:Y:S01]  /*05e0*/  ISETP.GE.AND P0, PT, R17, R2, PT ;  /* 0x000000021100720c */ /* 0x000fe20003f06270 */
        /* <DEDUP_REMOVED lines=10> */
.L_x_34:
[----:B------:R-:W-:Y:S05]  /*0690*/  BSYNC.RECONVERGENT B0 ;  /* 0x0000000000007941 */ /* 0x000fea0003800200 */
.L_x_33:
        /* <DEDUP_REMOVED lines=37> */
.L_x_51:
[----:B----4-:R-:W-:-:S05]  /*08f0*/  FADD R13, R8, R13 ;  /* 0x0000000d080d7221 */ /* 0x010fca0000000000 */
[----:B------:R4:W-:Y:S02]  /*0900*/  @!P0 STS [R12+0x20], R13 ;  /* 0x0000200d0c008388 */ /* 0x0009e40000000800 */
.L_x_36:
[----:B------:R-:W-:Y:S05]  /*0910*/  WARPSYNC.ALL ;  /* 0x0000000000007948 */ /* 0x000fea0003800000 */
[----:B------:R-:W-:Y:S01]  /*0920*/  BAR.SYNC.DEFER_BLOCKING 0x0 ;  /* 0x0000000000007b1d */ /* 0x000fe20000010000 */
[----:B------:R-:W-:-:S13]  /*0930*/  ISETP.GE.AND P0, PT, R5, R0, PT ;  /* 0x000000000500720c */ /* 0x000fda0003f06270 */
[----:B------:R-:W-:Y:S05]  /*0940*/  @P0 EXIT ;  /* 0x000000000000094d */ /* 0x000fea0003800000 */
[----:B0---4-:R-:W0:Y:S01]  /*0950*/  LDS R12, [R12+0x20] ;  /* 0x000020000c0c7984 */ /* 0x011e220000000800 */
[----:B---3--:R-:W3:Y:S01]  /*0960*/  LDC.64 R8, c[0x0][0x388] ;  /* 0x0000e200ff087b82 */ /* 0x008ee20000000a00 */
[----:B------:R-:W4:Y:S01]  /*0970*/  LDCU UR4, c[0x0][0x360] ;  /* 0x00006c00ff0477ac */ /* 0x000f220008000800 */
[----:B------:R-:W0:Y:S02]  /*0980*/  LDCU UR5, c[0x0][0x390] ;  /* 0x00007200ff0577ac */ /* 0x000e240008000800 */
[----:B0-----:R-:W-:-:S04]  /*0990*/  FADD R0, R12, 1.00000001335143196e-10 ;  /* 0x2edbe6ff0c007421 */ /* 0x001fc80000000000 */
[----:B------:R-:W-:-:S05]  /*09a0*/  VIADD R4, R0, 0x1800000 ;  /* 0x0180000000047836 */ /* 0x000fca0000000000 */
[----:B------:R-:W-:-:S04]  /*09b0*/  LOP3.LUT R4, R4, 0x7f800000, RZ, 0xc0, !PT ;  /* 0x7f80000004047812 */ /* 0x000fc800078ec0ff */
[----:B------:R-:W-:-:S13]  /*09c0*/  ISETP.GT.U32.AND P0, PT, R4, 0x1ffffff, PT ;  /* 0x01ffffff0400780c */ /* 0x000fda0003f04070 */
[----:B---34-:R-:W-:Y:S05]  /*09d0*/  @P0 BRA `(.L_x_38) ;  /* 0x0000000000100947 */ /* 0x018fea0003800000 */
[----:B------:R-:W-:-:S07]  /*09e0*/  MOV R4, 0xa00 ;  /* 0x00000a0000047802 */ /* 0x000fce0000000f00 */
[----:B-12---:R-:W-:Y:S05]  /*09f0*/  CALL.REL.NOINC `($__internal_1_$__cuda_sm20_rcp_rn_f32_slowpath) ;  /* 0x00000004009c7944 */ /* 0x006fea0003c00000 */
[----:B------:R-:W-:Y:S01]  /*0a00*/  MOV R4, R6 ;  /* 0x0000000600047202 */ /* 0x000fe20000000f00 */
[----:B------:R-:W-:Y:S06]  /*0a10*/  BRA `(.L_x_39) ;  /* 0x0000000000107947 */ /* 0x000fec0003800000 */
.L_x_38:
[----:B------:R-:W0:Y:S02]  /*0a20*/  MUFU.RCP R11, R0 ;  /* 0x00000000000b7308 */ /* 0x000e240000001000 */
[----:B0-----:R-:W-:-:S04]  /*0a30*/  FFMA R4, R0, R11, -1 ;  /* 0xbf80000000047423 */ /* 0x001fc8000000000b */
[----:B------:R-:W-:-:S04]  /*0a40*/  FADD.FTZ R4, -R4, -RZ ;  /* 0x800000ff04047221 */ /* 0x000fc80000010100 */
[----:B------:R-:W-:-:S07]  /*0a50*/  FFMA R4, R11, R4, R11 ;  /* 0x000000040b047223 */ /* 0x000fce000000000b */
.L_x_39:
[----:B------:R-:W-:Y:S01]  /*0a60*/  ISETP.GE.AND P0, PT, R5, R2, PT ;  /* 0x000000020500720c */ /* 0x000fe20003f06270 */
[----:B------:R-:W-:-:S12]  /*0a70*/  IMAD R15, R3, UR5, R5 ;  /* 0x00000005030f7c24 */ /* 0x000fd8000f8e0205 */
[----:B0-----:R-:W0:Y:S02]  /*0a80*/  @!P0 LDC.64 R10, c[0x0][0x380] ;  /* 0x0000e000ff0a8b82 */ /* 0x001e240000000a00 */
[----:B0-----:R-:W-:-:S06]  /*0a90*/  @!P0 IMAD.WIDE R10, R15, 0x4, R10 ;  /* 0x000000040f0a8825 */ /* 0x001fcc00078e020a */
[----:B------:R-:W1:Y:S01]  /*0aa0*/  @!P0 LDG.E.CONSTANT R10, desc[UR6][R10.64] ;  /* 0x000000060a0a8981 */ /* 0x000e62000c1e9900 */
[----:B------:R-:W-:Y:S02]  /*0ab0*/  @!P0 IMAD.MOV.U32 R13, RZ, RZ, 0x3bbb989d ;  /* 0x3bbb989dff0d8424 */ /* 0x000fe400078e00ff */
[----:B--2---:R-:W-:Y:S02]  /*0ac0*/  @!P0 IMAD.MOV.U32 R17, RZ, RZ, 0x437c0000 ;  /* 0x437c0000ff118424 */ /* 0x004fe400078e00ff */
[----:B------:R-:W-:Y:S02]  /*0ad0*/  VIADD R5, R5, UR4 ;  /* 0x0000000405057c36 */ /* 0x000fe40008000000 */
[----:B-1----:R-:W-:Y:S01]  /*0ae0*/  @!P0 FADD R0, -R7, R10 ;  /* 0x0000000a07008221 */ /* 0x002fe20000000100 */
[----:B------:R-:W-:-:S04]  /*0af0*/  IMAD.WIDE R10, R15, 0x4, R8 ;  /* 0x000000040f0a7825 */ /* 0x000fc800078e0208 */
[----:B------:R-:W-:-:S04]  /*0b00*/  @!P0 FFMA.SAT R6, R0, R13, 0.5 ;  /* 0x3f00000000068423 */ /* 0x000fc8000000200d */
[----:B------:R-:W-:-:S04]  /*0b10*/  @!P0 FFMA.RM R6, R6, R17, 12582913 ;  /* 0x4b40000106068423 */ /* 0x000fc80000004011 */
[C---:B------:R-:W-:Y:S01]  /*0b20*/  @!P0 FADD R13, R6.reuse, -12583039 ;  /* 0xcb40007f060d8421 */ /* 0x040fe20000000000 */
[----:B------:R-:W-:-:S03]  /*0b30*/  @!P0 SHF.L.U32 R6, R6, 0x17, RZ ;  /* 0x0000001706068819 */ /* 0x000fc600000006ff */
[----:B------:R-:W-:-:S04]  /*0b40*/  @!P0 FFMA R13, R0, 1.4426950216293334961, -R13 ;  /* 0x3fb8aa3b000d8823 */ /* 0x000fc8000000080d */
[----:B------:R-:W-:Y:S01]  /*0b50*/  @!P0 FFMA R0, R0, 1.925963033500011079e-08, R13 ;  /* 0x32a5706000008823 */ /* 0x000fe2000000000d */
[----:B------:R-:W-:-:S03]  /*0b60*/  IMAD.MOV.U32 R13, RZ, RZ, RZ ;  /* 0x000000ffff0d7224 */ /* 0x000fc600078e00ff */
[----:B------:R-:W0:Y:S02]  /*0b70*/  @!P0 MUFU.EX2 R17, R0 ;  /* 0x0000000000118308 */ /* 0x000e240000000800 */
[----:B0-----:R-:W-:-:S04]  /*0b80*/  @!P0 FMUL R17, R6, R17 ;  /* 0x0000001106118220 */ /* 0x001fc80000400000 */
[----:B------:R-:W-:Y:S01]  /*0b90*/  @!P0 FMUL R13, R4, R17 ;  /* 0x00000011040d8220 */ /* 0x000fe20000400000 */
[----:B------:R-:W-:-:S04]  /*0ba0*/  ISETP.GE.AND P0, PT, R5, UR5, PT ;  /* 0x0000000505007c0c */ /* 0x000fc8000bf06270 */
[----:B------:R0:W-:Y:S09]  /*0bb0*/  STG.E desc[UR6][R10.64], R13 ;  /* 0x0000000d0a007986 */ /* 0x0001f2000c101906 */
[----:B------:R-:W-:Y:S05]  /*0bc0*/  @!P0 BRA `(.L_x_39) ;  /* 0xfffffffc00a48947 */ /* 0x000fea000383ffff */
[----:B------:R-:W-:Y:S05]  /*0bd0*/  EXIT ;  /* 0x000000000000794d */ /* 0x000fea0003800000 */
.L_x_32:
[----:B-1----:R-:W-:Y:S01]  /*0be0*/  MOV R15, R7 ;  /* 0x00000007000f7202 */ /* 0x002fe20000000f00 */
[----:B------:R-:W-:Y:S01]  /*0bf0*/  IMAD.MOV.U32 R16, RZ, RZ, 0x10 ;  /* 0x00000010ff107424 */ /* 0x000fe200078e00ff */
[----:B------:R-:W-:Y:S01]  /*0c00*/  MOV R14, 0xffffffff ;  /* 0xffffffff000e7802 */ /* 0x000fe20000000f00 */
[----:B------:R-:W-:-:S07]  /*0c10*/  IMAD.MOV.U32 R17, RZ, RZ, 0x1f ;  /* 0x0000001fff117424 */ /* 0x000fce00078e00ff */
[----:B0-----:R-:W-:Y:S05]  /*0c20*/  WARPSYNC.COLLECTIVE R14, `(.L_x_40) ;  /* 0x000000000e087348 */ /* 0x001fea0003c00000 */
[----:B------:R1:W2:Y:S02]  /*0c30*/  SHFL.BFLY P1, R13, R15, R16, R17 ;  /* 0x0c0000100f0d7389 */ /* 0x0002a40000020011 */
[----:B012---:R-:W-:Y:S05]  /*0c40*/  ENDCOLLECTIVE ;  /* 0x000000000000791b */ /* 0x007fea0003800000 */
.L_x_40:
[----:B------:R-:W-:Y:S02]  /*0c50*/  HFMA2 R16, -RZ, RZ, 0, 4.76837158203125e-07 ;  /* 0x00000008ff107431 */ /* 0x000fe400000001ff */
[----:B------:R-:W-:-:S05]  /*0c60*/  IMAD.MOV.U32 R8, RZ, RZ, R13 ;  /* 0x000000ffff087224 */ /* 0x000fca00078e000d */
[----:B------:R-:W-:-:S05]  /*0c70*/  FMNMX R8, R8, R7, !PT ;  /* 0x0000000708087209 */ /* 0x000fca0007800000 */
[----:B------:R-:W-:-:S07]  /*0c80*/  IMAD.MOV.U32 R15, RZ, RZ, R8 ;  /* 0x000000ffff0f7224 */ /* 0x000fce00078e0008 */
[----:B------:R-:W-:Y:S05]  /*0c90*/  WARPSYNC.COLLECTIVE R14, `(.L_x_41) ;  /* 0x000000000e087348 */ /* 0x000fea0003c00000 */
[----:B------:R0:W1:Y:S02]  /*0ca0*/  SHFL.BFLY P1, R13, R15, R16, R17 ;  /* 0x0c0000100f0d7389 */ /* 0x0000640000020011 */
[----:B01----:R-:W-:Y:S05]  /*0cb0*/  ENDCOLLECTIVE ;  /* 0x000000000000791b */ /* 0x003fea0003800000 */
.L_x_41:
[----:B------:R-:W-:Y:S01]  /*0cc0*/  MOV R16, 0x4 ;  /* 0x0000000400107802 */ /* 0x000fe20000000f00 */
[----:B------:R-:W-:-:S05]  /*0cd0*/  IMAD.MOV.U32 R9, RZ, RZ, R13 ;  /* 0x000000ffff097224 */ /* 0x000fca00078e000d */
[----:B------:R-:W-:-:S05]  /*0ce0*/  FMNMX R9, R8, R9, !PT ;  /* 0x0000000908097209 */ /* 0x000fca0007800000 */
[----:B------:R-:W-:-:S07]  /*0cf0*/  IMAD.MOV.U32 R15, RZ, RZ, R9 ;  /* 0x000000ffff0f7224 */ /* 0x000fce00078e0009 */
[----:B------:R-:W-:Y:S05]  /*0d00*/  WARPSYNC.COLLECTIVE R14, `(.L_x_42) ;  /* 0x000000000e087348 */ /* 0x000fea0003c00000 */
[----:B------:R0:W1:Y:S02]  /*0d10*/  SHFL.BFLY P1, R13, R15, R16, R17 ;  /* 0x0c0000100f0d7389 */ /* 0x0000640000020011 */
[----:B01----:R-:W-:Y:S05]  /*0d20*/  ENDCOLLECTIVE ;  /* 0x000000000000791b */ /* 0x003fea0003800000 */
.L_x_42:
[----:B------:R-:W-:Y:S02]  /*0d30*/  HFMA2 R16, -RZ, RZ, 0, 1.1920928955078125e-07 ;  /* 0x00000002ff107431 */ /* 0x000fe400000001ff */
[----:B------:R-:W-:-:S05]  /*0d40*/  IMAD.MOV.U32 R10, RZ, RZ, R13 ;  /* 0x000000ffff0a7224 */ /* 0x000fca00078e000d */
[----:B------:R-:W-:-:S05]  /*0d50*/  FMNMX R10, R9, R10, !PT ;  /* 0x0000000a090a7209 */ /* 0x000fca0007800000 */
[----:B------:R-:W-:-:S07]  /*0d60*/  IMAD.MOV.U32 R15, RZ, RZ, R10 ;  /* 0x000000ffff0f7224 */ /* 0x000fce00078e000a */
[----:B------:R-:W-:Y:S05]  /*0d70*/  WARPSYNC.COLLECTIVE R14, `(.L_x_43) ;  /* 0x000000000e087348 */ /* 0x000fea0003c00000 */
[----:B------:R0:W1:Y:S02]  /*0d80*/  SHFL.BFLY P1, R13, R15, R16, R17 ;  /* 0x0c0000100f0d7389 */ /* 0x0000640000020011 */
[----:B01----:R-:W-:Y:S05]  /*0d90*/  ENDCOLLECTIVE ;  /* 0x000000000000791b */ /* 0x003fea0003800000 */
.L_x_43:
[----:B------:R-:W-:Y:S01]  /*0da0*/  MOV R16, 0x1 ;  /* 0x0000000100107802 */ /* 0x000fe20000000f00 */
[----:B------:R-:W-:-:S05]  /*0db0*/  IMAD.MOV.U32 R11, RZ, RZ, R13 ;  /* 0x000000ffff0b7224 */ /* 0x000fca00078e000d */
[----:B------:R-:W-:-:S05]  /*0dc0*/  FMNMX R11, R10, R11, !PT ;  /* 0x0000000b0a0b7209 */ /* 0x000fca0007800000 */
[----:B------:R-:W-:-:S07]  /*0dd0*/  IMAD.MOV.U32 R15, RZ, RZ, R11 ;  /* 0x000000ffff0f7224 */ /* 0x000fce00078e000b */
[----:B------:R-:W-:Y:S05]  /*0de0*/  WARPSYNC.COLLECTIVE R14, `(.L_x_44) ;  /* 0x000000000e087348 */ /* 0x000fea0003c00000 */
[----:B------:R0:W1:Y:S02]  /*0df0*/  SHFL.BFLY P1, R13, R15, R16, R17 ;  /* 0x0c0000100f0d7389 */ /* 0x0000640000020011 */
[----:B01----:R-:W-:Y:S05]  /*0e00*/  ENDCOLLECTIVE ;  /* 0x000000000000791b */ /* 0x003fea0003800000 */
.L_x_44:
[----:B------:R-:W-:Y:S01]  /*0e10*/  IMAD.MOV.U32 R12, RZ, RZ, R13 ;  /* 0x000000ffff0c7224 */ /* 0x000fe200078e000d */
[----:B------:R-:W-:Y:S06]  /*0e20*/  BRA `(.L_x_45) ;  /* 0xfffffff400887947 */ /* 0x000fec000383ffff */
.L_x_37:
[----:B--2---:R-:W-:Y:S02]  /*0e30*/  HFMA2 R16, -RZ, RZ, 0, 9.5367431640625e-07 ;  /* 0x00000010ff107431 */ /* 0x004fe400000001ff */
[----:B----4-:R-:W-:Y:S02]  /*0e40*/  IMAD.MOV.U32 R15, RZ, RZ, R6 ;  /* 0x000000ffff0f7224 */ /* 0x010fe400078e0006 */
[----:B------:R-:W-:Y:S02]  /*0e50*/  IMAD.MOV.U32 R17, RZ, RZ, 0x1f ;  /* 0x0000001fff117424 */ /* 0x000fe400078e00ff */
[----:B------:R-:W-:-:S07]  /*0e60*/  IMAD.MOV.U32 R14, RZ, RZ, -0x1 ;  /* 0xffffffffff0e7424 */ /* 0x000fce00078e00ff */
[----:B01-3--:R-:W-:Y:S05]  /*0e70*/  WARPSYNC.COLLECTIVE R14, `(.L_x_46) ;  /* 0x000000000e087348 */ /* 0x00bfea0003c00000 */
[----:B------:R2:W4:Y:S02]  /*0e80*/  SHFL.BFLY P1, R13, R15, R16, R17 ;  /* 0x0c0000100f0d7389 */ /* 0x0005240000020011 */
[----:B01234-:R-:W-:Y:S05]  /*0e90*/  ENDCOLLECTIVE ;  /* 0x000000000000791b */ /* 0x01ffea0003800000 */
.L_x_46:
[----:B------:R-:W-:Y:S01]  /*0ea0*/  HFMA2 R16, -RZ, RZ, 0, 4.76837158203125e-07 ;  /* 0x00000008ff107431 */ /* 0x000fe200000001ff */
[----:B------:R-:W-:-:S05]  /*0eb0*/  MOV R9, R13 ;  /* 0x0000000d00097202 */ /* 0x000fca0000000f00 */
[----:B------:R-:W-:-:S04]  /*0ec0*/  FADD R9, R9, R6 ;  /* 0x0000000609097221 */ /* 0x000fc80000000000 */
[----:B------:R-:W-:-:S07]  /*0ed0*/  IMAD.MOV.U32 R15, RZ, RZ, R9 ;  /* 0x000000ffff0f7224 */ /* 0x000fce00078e0009 */
[----:B------:R-:W-:Y:S05]  /*0ee0*/  WARPSYNC.COLLECTIVE R14, `(.L_x_47) ;  /* 0x000000000e087348 */ /* 0x000fea0003c00000 */
[----:B------:R0:W1:Y:S02]  /*0ef0*/  SHFL.BFLY P1, R13, R15, R16, R17 ;  /* 0x0c0000100f0d7389 */ /* 0x0000640000020011 */
[----:B01----:R-:W-:Y:S05]  /*0f00*/  ENDCOLLECTIVE ;  /* 0x000000000000791b */ /* 0x003fea0003800000 */
.L_x_47:
[----:B------:R-:W-:Y:S02]  /*0f10*/  IMAD.MOV.U32 R16, RZ, RZ, 0x4 ;  /* 0x00000004ff107424 */ /* 0x000fe400078e00ff */
[----:B------:R-:W-:-:S04]  /*0f20*/  IMAD.MOV.U32 R4, RZ, RZ, R13 ;  /* 0x000000ffff047224 */ /* 0x000fc800078e000d */
[----:B------:R-:W-:-:S05]  /*0f30*/  FADD R4, R9, R4 ;  /* 0x0000000409047221 */ /* 0x000fca0000000000 */
[----:B------:R-:W-:-:S07]  /*0f40*/  MOV R15, R4 ;  /* 0x00000004000f7202 */ /* 0x000fce0000000f00 */
[----:B------:R-:W-:Y:S05]  /*0f50*/  WARPSYNC.COLLECTIVE R14, `(.L_x_48) ;  /* 0x000000000e087348 */ /* 0x000fea0003c00000 */
[----:B------:R0:W1:Y:S02]  /*0f60*/  SHFL.BFLY P1, R13, R15, R16, R17 ;  /* 0x0c0000100f0d7389 */ /* 0x0000640000020011 */
[----:B01----:R-:W-:Y:S05]  /*0f70*/  ENDCOLLECTIVE ;  /* 0x000000000000791b */ /* 0x003fea0003800000 */
.L_x_48:
[----:B------:R-:W-:Y:S01]  /*0f80*/  HFMA2 R16, -RZ, RZ, 0, 1.1920928955078125e-07 ;  /* 0x00000002ff107431 */ /* 0x000fe200000001ff */
[----:B------:R-:W-:-:S05]  /*0f90*/  MOV R11, R13 ;  /* 0x0000000d000b7202 */ /* 0x000fca0000000f00 */
[----:B------:R-:W-:-:S04]  /*0fa0*/  FADD R11, R4, R11 ;  /* 0x0000000b040b7221 */ /* 0x000fc80000000000 */
[----:B------:R-:W-:-:S07]  /*0fb0*/  IMAD.MOV.U32 R15, RZ, RZ, R11 ;  /* 0x000000ffff0f7224 */ /* 0x000fce00078e000b */
[----:B------:R-:W-:Y:S05]  /*0fc0*/  WARPSYNC.COLLECTIVE R14, `(.L_x_49) ;  /* 0x000000000e087348 */ /* 0x000fea0003c00000 */
[----:B------:R0:W1:Y:S02]  /*0fd0*/  SHFL.BFLY P1, R13, R15, R16, R17 ;  /* 0x0c0000100f0d7389 */ /* 0x0000640000020011 */
[----:B01----:R-:W-:Y:S05]  /*0fe0*/  ENDCOLLECTIVE ;  /* 0x000000000000791b */ /* 0x003fea0003800000 */
.L_x_49:
[----:B------:R-:W-:Y:S02]  /*0ff0*/  IMAD.MOV.U32 R16, RZ, RZ, 0x1 ;  /* 0x00000001ff107424 */ /* 0x000fe400078e00ff */
[----:B------:R-:W-:-:S04]  /*1000*/  IMAD.MOV.U32 R8, RZ, RZ, R13 ;  /* 0x000000ffff087224 */ /* 0x000fc800078e000d */
[----:B------:R-:W-:-:S05]  /*1010*/  FADD R8, R11, R8 ;  /* 0x000000080b087221 */ /* 0x000fca0000000000 */
[----:B------:R-:W-:-:S07]  /*1020*/  MOV R15, R8 ;  /* 0x00000008000f7202 */ /* 0x000fce0000000f00 */
[----:B------:R-:W-:Y:S05]  /*1030*/  WARPSYNC.COLLECTIVE R14, `(.L_x_50) ;  /* 0x000000000e087348 */ /* 0x000fea0003c00000 */
[----:B------:R0:W1:Y:S02]  /*1040*/  SHFL.BFLY P1, R13, R15, R16, R17 ;  /* 0x0c0000100f0d7389 */ /* 0x0000640000020011 */
[----:B01----:R-:W-:Y:S05]  /*1050*/  ENDCOLLECTIVE ;  /* 0x000000000000791b */ /* 0x003fea0003800000 */
.L_x_50:
[----:B------:R-:W-:Y:S05]  /*1060*/  BRA `(.L_x_51) ;  /* 0xfffffff800207947 */ /* 0x000fea000383ffff */
        .weak           $__internal_1_$__cuda_sm20_rcp_rn_f32_slowpath
        .type           $__internal_1_$__cuda_sm20_rcp_rn_f32_slowpath,@function
        .size           $__internal_1_$__cuda_sm20_rcp_rn_f32_slowpath,(.L_x_57 - $__internal_1_$__cuda_sm20_rcp_rn_f32_slowpath)
$__internal_1_$__cuda_sm20_rcp_rn_f32_slowpath:
        /* <DEDUP_REMOVED lines=9> */
[----:B------:R-:W2:Y:S02]  /*1100*/  MUFU.RCP R11, R10 ;  /* 0x0000000a000b7308 */ /* 0x000ea40000001000 */
[----:B--2---:R-:W-:-:S04]  /*1110*/  FFMA R0, R10, R11, -1 ;  /* 0xbf8000000a007423 */ /* 0x004fc8000000000b */
[----:B------:R-:W-:-:S04]  /*1120*/  FADD.FTZ R0, -R0, -RZ ;  /* 0x800000ff00007221 */ /* 0x000fc80000010100 */
[----:B------:R-:W-:-:S04]  /*1130*/  FFMA R0, R11, R0, R11 ;  /* 0x000000000b007223 */ /* 0x000fc8000000000b */
[----:B---3--:R-:W-:Y:S01]  /*1140*/  FFMA R6, R0, 1.84467440737095516160e+19, RZ ;  /* 0x5f80000000067823 */ /* 0x008fe200000000ff */
[----:B------:R-:W-:Y:S06]  /*1150*/  BRA `(.L_x_53) ;  /* 0x0000000000887947 */ /* 0x000fec0003800000 */
.L_x_52:
[----:B------:R-:W-:-:S04]  /*1160*/  IADD3 R10, PT, PT, R6, -0xfd, RZ ;  /* 0xffffff03060a7810 */ /* 0x000fc80007ffe0ff */
[----:B------:R-:W-:-:S13]  /*1170*/  ISETP.GT.U32.AND P0, PT, R10, 0x1, PT ;  /* 0x000000010a00780c */ /* 0x000fda0003f04070 */
[----:B------:R-:W-:Y:S05]  /*1180*/  @P0 BRA `(.L_x_54) ;  /* 0x0000000000780947 */ /* 0x000fea0003800000 */
[----:B------:R-:W-:Y:S01]  /*1190*/  LOP3.LUT R11, R0, 0x7fffff, RZ, 0xc0, !PT ;  /* 0x007fffff000b7812 */ /* 0x000fe200078ec0ff */
[----:B------:R-:W-:Y:S01]  /*11a0*/  IMAD.MOV.U32 R15, RZ, RZ, 0x3 ;  /* 0x00000003ff0f7424 */ /* 0x000fe200078e00ff */
[----:B------:R-:W-:Y:S02]  /*11b0*/  IADD3 R6, PT, PT, R6, -0xfc, RZ ;  /* 0xffffff0406067810 */ /* 0x000fe40007ffe0ff */
        /* <DEDUP_REMOVED lines=14> */
[--C-:B------:R-:W-:Y:S02]  /*12a0*/  LOP3.LUT P1, RZ, R12, R10, R13.reuse, 0xf8, !PT ;  /* 0x0000000a0cff7212 */ /* 0x100fe4000782f80d */
[C---:B------:R-:W-:Y:S02]  /*12b0*/  LOP3.LUT P0, RZ, R11.reuse, 0x1, RZ, 0xc0, !PT ;  /* 0x000000010bff7812 */ /* 0x040fe4000780c0ff */
[----:B------:R-:W-:Y:S02]  /*12c0*/  LOP3.LUT P2, RZ, R11, 0x2, RZ, 0xc0, !PT ;  /* 0x000000020bff7812 */ /* 0x000fe4000784c0ff */
[----:B------:R-:W-:Y:S02]  /*12d0*/  SHF.R.U32.HI R13, RZ, R6, R13 ;  /* 0x00000006ff0d7219 */ /* 0x000fe4000001160d */
[----:B------:R-:W-:-:S02]  /*12e0*/  PLOP3.LUT P0, PT, P0, P1, P2, 0xe0, 0x0 ;  /* 0x000000000000781c */ /* 0x000fc40000703c20 */
[----:B------:R-:W-:Y:S02]  /*12f0*/  LOP3.LUT P1, RZ, R0, 0x7fffff, RZ, 0xc0, !PT ;  /* 0x007fffff00ff7812 */ /* 0x000fe4000782c0ff */
[----:B------:R-:W-:-:S05]  /*1300*/  SEL R10, RZ, 0x1, !P0 ;  /* 0x00000001ff0a7807 */ /* 0x000fca0004000000 */
[----:B------:R-:W-:-:S05]  /*1310*/  IMAD.MOV R10, RZ, RZ, -R10 ;  /* 0x000000ffff0a7224 */ /* 0x000fca00078e0a0a */
[----:B------:R-:W-:-:S13]  /*1320*/  ISETP.GE.AND P0, PT, R10, RZ, PT ;  /* 0x000000ff0a00720c */ /* 0x000fda0003f06270 */
[----:B------:R-:W-:-:S05]  /*1330*/  @!P0 VIADD R13, R13, 0x1 ;  /* 0x000000010d0d8836 */ /* 0x000fca0000000000 */
[----:B------:R-:W-:-:S04]  /*1340*/  @!P1 SHF.L.U32 R13, R13, 0x1, RZ ;  /* 0x000000010d0d9819 */ /* 0x000fc800000006ff */
[----:B------:R-:W-:Y:S01]  /*1350*/  LOP3.LUT R6, R13, 0x80000000, R0, 0xf8, !PT ;  /* 0x800000000d067812 */ /* 0x000fe200078ef800 */
[----:B------:R-:W-:Y:S06]  /*1360*/  BRA `(.L_x_53) ;  /* 0x0000000000047947 */ /* 0x000fec0003800000 */
.L_x_54:
[----:B------:R0:W1:Y:S02]  /*1370*/  MUFU.RCP R6, R0 ;  /* 0x0000000000067308 */ /* 0x0000640000001000 */
.L_x_53:
[----:B------:R-:W-:Y:S02]  /*1380*/  HFMA2 R11, -RZ, RZ, 0, 0 ;  /* 0x00000000ff0b7431 */ /* 0x000fe400000001ff */
[----:B------:R-:W-:-:S04]  /*1390*/  IMAD.MOV.U32 R10, RZ, RZ, R4 ;  /* 0x000000ffff0a7224 */ /* 0x000fc800078e0004 */
[----:B0123--:R-:W-:Y:S05]  /*13a0*/  RET.REL.NODEC R10 `(_ZN7adaattn7kernels21online_softmax_kernelIfEEvPKT_PS2_ib) ;  /* 0xffffffec0a147950 */ /* 0x00ffea0003c3ffff */
.L_x_55:
        /* <DEDUP_REMOVED lines=13> */
.L_x_57:


//--------------------- .nv.shared._ZN7adaattn7kernels21online_softmax_kernelI6__halfEEvPKT_PS3_ib --------------------------
	.section	.nv.shared._ZN7adaattn7kernels21online_softmax_kernelI6__halfEEvPKT_PS3_ib,"aw",@nobits
	.sectionflags	@""
	.align	4
.nv.shared._ZN7adaattn7kernels21online_softmax_kernelI6__halfEEvPKT_PS3_ib:
	.zero		1088


//--------------------- .nv.shared.reserved.0     --------------------------
	.section	.nv.shared.reserved.0,"aw",@nobits
	.weak		__nv_reservedSMEM_offset_0_alias
	.size		__nv_reservedSMEM_offset_0_alias, 0, 64
	.other		__nv_reservedSMEM_offset_0_alias,@"STO_CUDA_RESERVED_SHARED STV_DEFAULT"
__nv_reservedSMEM_offset_0_alias:
	.zero		0
	.zero		64


//--------------------- .nv.shared._ZN7adaattn7kernels21online_softmax_kernelIfEEvPKT_PS2_ib --------------------------
	.section	.nv.shared._ZN7adaattn7kernels21online_softmax_kernelIfEEvPKT_PS2_ib,"aw",@nobits
	.sectionflags	@""
	.align	4
.nv.shared._ZN7adaattn7kernels21online_softmax_kernelIfEEvPKT_PS2_ib:
	.zero		1088


//--------------------- .nv.constant0._ZN7adaattn7kernels21online_softmax_kernelI6__halfEEvPKT_PS3_ib --------------------------
	.section	.nv.constant0._ZN7adaattn7kernels21online_softmax_kernelI6__halfEEvPKT_PS3_ib,"a",@progbits
	.sectionflags	@""
	.align	4
.nv.constant0._ZN7adaattn7kernels21online_softmax_kernelI6__halfEEvPKT_PS3_ib:
	.zero		917


//--------------------- .nv.constant0._ZN7adaattn7kernels21online_softmax_kernelIfEEvPKT_PS2_ib --------------------------
	.section	.nv.constant0._ZN7adaattn7kernels21online_softmax_kernelIfEEvPKT_PS2_ib,"a",@progbits
	.sectionflags	@""
	.align	4
.nv.constant0._ZN7adaattn7kernels21online_softmax_kernelIfEEvPKT_PS2_ib:
	.zero		917


//--------------------- SYMBOLS --------------------------

	.type		.nv.reservedSmem.offset0,@object
	.size		.nv.reservedSmem.offset0,0x4
	.type		.nv.reservedSmem.cap,@object
	.size		.nv.reservedSmem.cap,0x4
